//
// Generated by NVIDIA NVVM Compiler
//
// Compiler Build ID: CL-36424714
// Cuda compilation tools, release 13.0, V13.0.88
// Based on NVVM 20.0.0
//

.version 9.0
.target sm_100
.address_size 64

	// .globl	_Z15BlackScholesGPUPfS_S_S_S_ffi

.visible .entry _Z15BlackScholesGPUPfS_S_S_S_ffi(
	.param .u64 .ptr .align 1 _Z15BlackScholesGPUPfS_S_S_S_ffi_param_0,
	.param .u64 .ptr .align 1 _Z15BlackScholesGPUPfS_S_S_S_ffi_param_1,
	.param .u64 .ptr .align 1 _Z15BlackScholesGPUPfS_S_S_S_ffi_param_2,
	.param .u64 .ptr .align 1 _Z15BlackScholesGPUPfS_S_S_S_ffi_param_3,
	.param .u64 .ptr .align 1 _Z15BlackScholesGPUPfS_S_S_S_ffi_param_4,
	.param .f32 _Z15BlackScholesGPUPfS_S_S_S_ffi_param_5,
	.param .f32 _Z15BlackScholesGPUPfS_S_S_S_ffi_param_6,
	.param .u32 _Z15BlackScholesGPUPfS_S_S_S_ffi_param_7
)
{
	.reg .pred 	%p<8>;
	.reg .b32 	%r<21>;
	.reg .b32 	%f<107>;
	.reg .b64 	%rd<17>;

	ld.param.u64 	%rd6, [_Z15BlackScholesGPUPfS_S_S_S_ffi_param_0];
	ld.param.u64 	%rd7, [_Z15BlackScholesGPUPfS_S_S_S_ffi_param_1];
	ld.param.u64 	%rd8, [_Z15BlackScholesGPUPfS_S_S_S_ffi_param_2];
	ld.param.u64 	%rd9, [_Z15BlackScholesGPUPfS_S_S_S_ffi_param_3];
	ld.param.u64 	%rd10, [_Z15BlackScholesGPUPfS_S_S_S_ffi_param_4];
	ld.param.f32 	%f3, [_Z15BlackScholesGPUPfS_S_S_S_ffi_param_5];
	ld.param.f32 	%f4, [_Z15BlackScholesGPUPfS_S_S_S_ffi_param_6];
	ld.param.u32 	%r6, [_Z15BlackScholesGPUPfS_S_S_S_ffi_param_7];
	mov.u32 	%r1, %ntid.x;
	mov.u32 	%r7, %ctaid.x;
	mov.u32 	%r8, %tid.x;
	mad.lo.s32 	%r20, %r1, %r7, %r8;
	setp.ge.s32 	%p1, %r20, %r6;
	@%p1 bra 	$L__BB0_3;
	mul.f32 	%f5, %f4, 0f3F000000;
	fma.rn.f32 	%f1, %f4, %f5, %f3;
	neg.f32 	%f2, %f3;
	mov.u32 	%r9, %nctaid.x;
	mul.lo.s32 	%r3, %r1, %r9;
	cvta.to.global.u64 	%rd1, %rd8;
	cvta.to.global.u64 	%rd2, %rd9;
	cvta.to.global.u64 	%rd3, %rd10;
	cvta.to.global.u64 	%rd4, %rd6;
	cvta.to.global.u64 	%rd5, %rd7;
$L__BB0_2:
	mul.wide.s32 	%rd11, %r20, 4;
	add.s64 	%rd12, %rd4, %rd11;
	add.s64 	%rd13, %rd5, %rd11;
	add.s64 	%rd14, %rd1, %rd11;
	ld.global.f32 	%f6, [%rd14];
	add.s64 	%rd15, %rd2, %rd11;
	ld.global.f32 	%f7, [%rd15];
	add.s64 	%rd16, %rd3, %rd11;
	ld.global.f32 	%f8, [%rd16];
	sqrt.rn.f32 	%f9, %f8;
	div.rn.f32 	%f10, %f6, %f7;
	setp.lt.f32 	%p2, %f10, 0f00800000;
	mul.f32 	%f11, %f10, 0f4B000000;
	selp.f32 	%f12, %f11, %f10, %p2;
	selp.f32 	%f13, 0fC1B80000, 0f00000000, %p2;
	mov.b32 	%r10, %f12;
	add.s32 	%r11, %r10, -1059760811;
	and.b32  	%r12, %r11, -8388608;
	sub.s32 	%r13, %r10, %r12;
	mov.b32 	%f14, %r13;
	cvt.rn.f32.s32 	%f15, %r12;
	fma.rn.f32 	%f16, %f15, 0f34000000, %f13;
	add.f32 	%f17, %f14, 0fBF800000;
	fma.rn.f32 	%f18, %f17, 0fBE055027, 0f3E1039F6;
	fma.rn.f32 	%f19, %f18, %f17, 0fBDF8CDCC;
	fma.rn.f32 	%f20, %f19, %f17, 0f3E0F2955;
	fma.rn.f32 	%f21, %f20, %f17, 0fBE2AD8B9;
	fma.rn.f32 	%f22, %f21, %f17, 0f3E4CED0B;
	fma.rn.f32 	%f23, %f22, %f17, 0fBE7FFF22;
	fma.rn.f32 	%f24, %f23, %f17, 0f3EAAAA78;
	fma.rn.f32 	%f25, %f24, %f17, 0fBF000000;
	mul.f32 	%f26, %f17, %f25;
	fma.rn.f32 	%f27, %f26, %f17, %f17;
	fma.rn.f32 	%f28, %f16, 0f3F317218, %f27;
	setp.gt.u32 	%p3, %r10, 2139095039;
	fma.rn.f32 	%f29, %f12, 0f7F800000, 0f7F800000;
	selp.f32 	%f30, %f29, %f28, %p3;
	setp.eq.f32 	%p4, %f12, 0f00000000;
	selp.f32 	%f31, 0fFF800000, %f30, %p4;
	fma.rn.f32 	%f32, %f1, %f8, %f31;
	mul.f32 	%f33, %f4, %f9;
	div.rn.f32 	%f34, %f32, %f33;
	sub.f32 	%f35, %f34, %f33;
	abs.f32 	%f36, %f34;
	fma.rn.f32 	%f37, %f36, 0f3E6D3389, 0f3F800000;
	rcp.rn.f32 	%f38, %f37;
	mul.f32 	%f39, %f34, 0fBF000000;
	mul.f32 	%f40, %f34, %f39;
	fma.rn.f32 	%f41, %f40, 0f3BBB989D, 0f3F000000;
	cvt.sat.f32.f32 	%f42, %f41;
	mov.f32 	%f43, 0f4B400001;
	mov.f32 	%f44, 0f437C0000;
	fma.rm.f32 	%f45, %f42, %f44, %f43;
	add.f32 	%f46, %f45, 0fCB40007F;
	neg.f32 	%f47, %f46;
	fma.rn.f32 	%f48, %f40, 0f3FB8AA3B, %f47;
	fma.rn.f32 	%f49, %f40, 0f32A57060, %f48;
	mov.b32 	%r14, %f45;
	shl.b32 	%r15, %r14, 23;
	mov.b32 	%f50, %r15;
	ex2.approx.ftz.f32 	%f51, %f49;
	mul.f32 	%f52, %f51, %f50;
	mul.f32 	%f53, %f52, 0f3ECC422A;
	fma.rn.f32 	%f54, %f38, 0f3FAA466F, 0fBFE91EEA;
	fma.rn.f32 	%f55, %f38, %f54, 0f3FE40778;
	fma.rn.f32 	%f56, %f38, %f55, 0fBEB68F87;
	fma.rn.f32 	%f57, %f38, %f56, 0f3EA385FA;
	mul.f32 	%f58, %f38, %f57;
	mul.f32 	%f59, %f53, %f58;
	setp.gt.f32 	%p5, %f34, 0f00000000;
	mov.f32 	%f60, 0f3F800000;
	sub.f32 	%f61, %f60, %f59;
	selp.f32 	%f62, %f61, %f59, %p5;
	abs.f32 	%f63, %f35;
	fma.rn.f32 	%f64, %f63, 0f3E6D3389, 0f3F800000;
	rcp.rn.f32 	%f65, %f64;
	mul.f32 	%f66, %f35, 0fBF000000;
	mul.f32 	%f67, %f35, %f66;
	fma.rn.f32 	%f68, %f67, 0f3BBB989D, 0f3F000000;
	cvt.sat.f32.f32 	%f69, %f68;
	fma.rm.f32 	%f70, %f69, %f44, %f43;
	add.f32 	%f71, %f70, 0fCB40007F;
	neg.f32 	%f72, %f71;
	fma.rn.f32 	%f73, %f67, 0f3FB8AA3B, %f72;
	fma.rn.f32 	%f74, %f67, 0f32A57060, %f73;
	mov.b32 	%r16, %f70;
	shl.b32 	%r17, %r16, 23;
	mov.b32 	%f75, %r17;
	ex2.approx.ftz.f32 	%f76, %f74;
	mul.f32 	%f77, %f76, %f75;
	mul.f32 	%f78, %f77, 0f3ECC422A;
	fma.rn.f32 	%f79, %f65, 0f3FAA466F, 0fBFE91EEA;
	fma.rn.f32 	%f80, %f65, %f79, 0f3FE40778;
	fma.rn.f32 	%f81, %f65, %f80, 0fBEB68F87;
	fma.rn.f32 	%f82, %f65, %f81, 0f3EA385FA;
	mul.f32 	%f83, %f65, %f82;
	mul.f32 	%f84, %f78, %f83;
	setp.gt.f32 	%p6, %f35, 0f00000000;
	sub.f32 	%f85, %f60, %f84;
	selp.f32 	%f86, %f85, %f84, %p6;
	mul.f32 	%f87, %f8, %f2;
	fma.rn.f32 	%f88, %f87, 0f3BBB989D, 0f3F000000;
	cvt.sat.f32.f32 	%f89, %f88;
	fma.rm.f32 	%f90, %f89, %f44, %f43;
	add.f32 	%f91, %f90, 0fCB40007F;
	neg.f32 	%f92, %f91;
	fma.rn.f32 	%f93, %f87, 0f3FB8AA3B, %f92;
	fma.rn.f32 	%f94, %f87, 0f32A57060, %f93;
	mov.b32 	%r18, %f90;
	shl.b32 	%r19, %r18, 23;
	mov.b32 	%f95, %r19;
	ex2.approx.ftz.f32 	%f96, %f94;
	mul.f32 	%f97, %f96, %f95;
	mul.f32 	%f98, %f6, %f62;
	mul.f32 	%f99, %f7, %f97;
	mul.f32 	%f100, %f99, %f86;
	sub.f32 	%f101, %f98, %f100;
	st.global.f32 	[%rd12], %f101;
	sub.f32 	%f102, %f60, %f86;
	mul.f32 	%f103, %f99, %f102;
	sub.f32 	%f104, %f60, %f62;
	mul.f32 	%f105, %f6, %f104;
	sub.f32 	%f106, %f103, %f105;
	st.global.f32 	[%rd13], %f106;
	add.s32 	%r20, %r20, %r3;
	setp.lt.s32 	%p7, %r20, %r6;
	@%p7 bra 	$L__BB0_2;
$L__BB0_3:
	ret;

}


// ===== COMPILED SASS (sm_100) =====

	.target	sm_100

	.elftype	@"ET_EXEC"


//--------------------- .note.nv.tkinfo           --------------------------
	.section	.note.nv.tkinfo,"",@"SHT_NOTE"
	.sectionflags	@"SHF_NOTE_NV_TKINFO"
	.tkinfo
        /*0018*/ 	.word	0x00000002
        /*0030*/ 	.string	""
        /*0030*/ 	.string	"ptxas"
        /*0030*/ 	.string	"Cuda compilation tools, release 13.0, V13.0.88"
        /*0030*/ 	.string	"Build cuda_13.0.r13.0/compiler.36424714_0"
        /*0030*/ 	.string	"-arch sm_100 -m 64 "



//--------------------- .note.nv.cuinfo           --------------------------
	.section	.note.nv.cuinfo,"",@"SHT_NOTE"
	.sectionflags	@"SHF_NOTE_NV_CUINFO"
        /*0018*/ 	.short	0x0002
        /*001a*/ 	.short	0x0064
        /*001c*/ 	.short	0x0082
	.zero		2


//--------------------- .nv.info                  --------------------------
	.section	.nv.info,"",@"SHT_CUDA_INFO"
	.align	4


	//----- nvinfo : EIATTR_REGCOUNT
	.align		4
        /*0000*/ 	.byte	0x04, 0x2f
        /*0002*/ 	.short	(.L_1 - .L_0)
	.align		4
.L_0:
        /*0004*/ 	.word	index@(_Z15BlackScholesGPUPfS_S_S_S_ffi)
        /*0008*/ 	.word	0x00000022


	//----- nvinfo : EIATTR_FRAME_SIZE
	.align		4
.L_1:
        /*000c*/ 	.byte	0x04, 0x11
        /*000e*/ 	.short	(.L_3 - .L_2)
	.align		4
.L_2:
        /*0010*/ 	.word	index@($__internal_2_$__cuda_sm3x_div_rn_noftz_f32_slowpath)
        /*0014*/ 	.word	0x00000000


	//----- nvinfo : EIATTR_FRAME_SIZE
	.align		4
.L_3:
        /*0018*/ 	.byte	0x04, 0x11
        /*001a*/ 	.short	(.L_5 - .L_4)
	.align		4
.L_4:
        /*001c*/ 	.word	index@($__internal_1_$__cuda_sm20_sqrt_rn_f32_slowpath)
        /*0020*/ 	.word	0x00000000


	//----- nvinfo : EIATTR_FRAME_SIZE
	.align		4
.L_5:
        /*0024*/ 	.byte	0x04, 0x11
        /*0026*/ 	.short	(.L_7 - .L_6)
	.align		4
.L_6:
        /*0028*/ 	.word	index@($__internal_0_$__cuda_sm20_rcp_rn_f32_slowpath)
        /*002c*/ 	.word	0x00000000


	//----- nvinfo : EIATTR_FRAME_SIZE
	.align		4
.L_7:
        /*0030*/ 	.byte	0x04, 0x11
        /*0032*/ 	.short	(.L_9 - .L_8)
	.align		4
.L_8:
        /*0034*/ 	.word	index@(_Z15BlackScholesGPUPfS_S_S_S_ffi)
        /*0038*/ 	.word	0x00000000


	//----- nvinfo : EIATTR_MIN_STACK_SIZE
	.align		4
.L_9:
        /*003c*/ 	.byte	0x04, 0x12
        /*003e*/ 	.short	(.L_11 - .L_10)
	.align		4
.L_10:
        /*0040*/ 	.word	index@(_Z15BlackScholesGPUPfS_S_S_S_ffi)
        /*0044*/ 	.word	0x00000000
.L_11:


//--------------------- .nv.compat                --------------------------
	.section	.nv.compat,"",@"SHT_CUDA_COMPAT_INFO"
	.align	4
        /*0000*/ 	.byte	0x02, 0x09, 0x00, 0x00, 0x02, 0x02, 0x01, 0x00, 0x02, 0x05, 0x05, 0x00, 0x03, 0x07, 0x01, 0x01
        /*0010*/ 	.byte	0x02, 0x03, 0x00, 0x00, 0x02, 0x06, 0x01, 0x00, 0x04, 0x0b, 0x08, 0x00, 0x01, 0x00, 0x00, 0x00
        /*0020*/ 	.byte	0x00, 0x00, 0x00, 0x00


//--------------------- .nv.info._Z15BlackScholesGPUPfS_S_S_S_ffi --------------------------
	.section	.nv.info._Z15BlackScholesGPUPfS_S_S_S_ffi,"",@"SHT_CUDA_INFO"
	.sectionflags	@""
	.align	4


	//----- nvinfo : EIATTR_CUDA_API_VERSION
	.align		4
        /*0000*/ 	.byte	0x04, 0x37
        /*0002*/ 	.short	(.L_13 - .L_12)
.L_12:
        /*0004*/ 	.word	0x00000082


	//----- nvinfo : EIATTR_KPARAM_INFO
	.align		4
.L_13:
        /*0008*/ 	.byte	0x04, 0x17
        /*000a*/ 	.short	(.L_15 - .L_14)
.L_14:
        /*000c*/ 	.word	0x00000000
        /*0010*/ 	.short	0x0007
        /*0012*/ 	.short	0x0030
        /*0014*/ 	.byte	0x00, 0xf0, 0x11, 0x00


	//----- nvinfo : EIATTR_KPARAM_INFO
	.align		4
.L_15:
        /*0018*/ 	.byte	0x04, 0x17
        /*001a*/ 	.short	(.L_17 - .L_16)
.L_16:
        /*001c*/ 	.word	0x00000000
        /*0020*/ 	.short	0x0006
        /*0022*/ 	.short	0x002c
        /*0024*/ 	.byte	0x00, 0xf0, 0x11, 0x00


	//----- nvinfo : EIATTR_KPARAM_INFO
	.align		4
.L_17:
        /*0028*/ 	.byte	0x04, 0x17
        /*002a*/ 	.short	(.L_19 - .L_18)
.L_18:
        /*002c*/ 	.word	0x00000000
        /*0030*/ 	.short	0x0005
        /*0032*/ 	.short	0x0028
        /*0034*/ 	.byte	0x00, 0xf0, 0x11, 0x00


	//----- nvinfo : EIATTR_KPARAM_INFO
	.align		4
.L_19:
        /*0038*/ 	.byte	0x04, 0x17
        /*003a*/ 	.short	(.L_21 - .L_20)
.L_20:
        /*003c*/ 	.word	0x00000000
        /*0040*/ 	.short	0x0004
        /*0042*/ 	.short	0x0020
        /*0044*/ 	.byte	0x00, 0xf5, 0x21, 0x00


	//----- nvinfo : EIATTR_KPARAM_INFO
	.align		4
.L_21:
        /*0048*/ 	.byte	0x04, 0x17
        /*004a*/ 	.short	(.L_23 - .L_22)
.L_22:
        /*004c*/ 	.word	0x00000000
        /*0050*/ 	.short	0x0003
        /*0052*/ 	.short	0x0018
        /*0054*/ 	.byte	0x00, 0xf5, 0x21, 0x00


	//----- nvinfo : EIATTR_KPARAM_INFO
	.align		4
.L_23:
        /*0058*/ 	.byte	0x04, 0x17
        /*005a*/ 	.short	(.L_25 - .L_24)
.L_24:
        /*005c*/ 	.word	0x00000000
        /*0060*/ 	.short	0x0002
        /*0062*/ 	.short	0x0010
        /*0064*/ 	.byte	0x00, 0xf5, 0x21, 0x00


	//----- nvinfo : EIATTR_KPARAM_INFO
	.align		4
.L_25:
        /*0068*/ 	.byte	0x04, 0x17
        /*006a*/ 	.short	(.L_27 - .L_26)
.L_26:
        /*006c*/ 	.word	0x00000000
        /*0070*/ 	.short	0x0001
        /*0072*/ 	.short	0x0008
        /*0074*/ 	.byte	0x00, 0xf5, 0x21, 0x00


	//----- nvinfo : EIATTR_KPARAM_INFO
	.align		4
.L_27:
        /*0078*/ 	.byte	0x04, 0x17
        /*007a*/ 	.short	(.L_29 - .L_28)
.L_28:
        /*007c*/ 	.word	0x00000000
        /*0080*/ 	.short	0x0000
        /*0082*/ 	.short	0x0000
        /*0084*/ 	.byte	0x00, 0xf5, 0x21, 0x00


	//----- nvinfo : EIATTR_SPARSE_MMA_MASK
	.align		4
.L_29:
        /*0088*/ 	.byte	0x03, 0x50
        /*008a*/ 	.short	0x0000


	//----- nvinfo : EIATTR_MAXREG_COUNT
	.align		4
        /*008c*/ 	.byte	0x03, 0x1b
        /*008e*/ 	.short	0x00ff


	//----- nvinfo : EIATTR_MERCURY_ISA_VERSION
	.align		4
        /*0090*/ 	.byte	0x03, 0x5f
        /*0092*/ 	.short	0x0101


	//----- nvinfo : EIATTR_VRC_CTA_INIT_COUNT
	.align		4
        /*0094*/ 	.byte	0x02, 0x4a
	.zero		1
	.zero		1


	//----- nvinfo : EIATTR_EXIT_INSTR_OFFSETS
	.align		4
        /*0098*/ 	.byte	0x04, 0x1c
        /*009a*/ 	.short	(.L_31 - .L_30)


	//   ....[0]....
.L_30:
        /*009c*/ 	.word	0x00000070


	//   ....[1]....
        /*00a0*/ 	.word	0x00000c80


	//----- nvinfo : EIATTR_CRS_STACK_SIZE
	.align		4
.L_31:
        /*00a4*/ 	.byte	0x04, 0x1e
        /*00a6*/ 	.short	(.L_33 - .L_32)
.L_32:
        /*00a8*/ 	.word	0x00000000


	//----- nvinfo : EIATTR_CBANK_PARAM_SIZE
	.align		4
.L_33:
        /*00ac*/ 	.byte	0x03, 0x19
        /*00ae*/ 	.short	0x0034


	//----- nvinfo : EIATTR_PARAM_CBANK
	.align		4
        /*00b0*/ 	.byte	0x04, 0x0a
        /*00b2*/ 	.short	(.L_35 - .L_34)
	.align		4
.L_34:
        /*00b4*/ 	.word	index@(.nv.constant0._Z15BlackScholesGPUPfS_S_S_S_ffi)
        /*00b8*/ 	.short	0x0380
        /*00ba*/ 	.short	0x0034


	//----- nvinfo : EIATTR_SW_WAR
	.align		4
.L_35:
        /*00bc*/ 	.byte	0x04, 0x36
        /*00be*/ 	.short	(.L_37 - .L_36)
.L_36:
        /*00c0*/ 	.word	0x00000008
.L_37:


//--------------------- .nv.callgraph             --------------------------
	.section	.nv.callgraph,"",@"SHT_CUDA_CALLGRAPH"
	.align	4
	.sectionentsize	8
	.align		4
        /*0000*/ 	.word	0x00000000
	.align		4
        /*0004*/ 	.word	0xffffffff
	.align		4
        /*0008*/ 	.word	0x00000000
	.align		4
        /*000c*/ 	.word	0xfffffffe
	.align		4
        /*0010*/ 	.word	0x00000000
	.align		4
        /*0014*/ 	.word	0xfffffffd
	.align		4
        /*0018*/ 	.word	0x00000000
	.align		4
        /*001c*/ 	.word	0xfffffffc


//--------------------- .text._Z15BlackScholesGPUPfS_S_S_S_ffi --------------------------
	.section	.text._Z15BlackScholesGPUPfS_S_S_S_ffi,"ax",@progbits
	.align	128
        .global         _Z15BlackScholesGPUPfS_S_S_S_ffi
        .type           _Z15BlackScholesGPUPfS_S_S_S_ffi,@function
        .size           _Z15BlackScholesGPUPfS_S_S_S_ffi,(.L_x_33 - _Z15BlackScholesGPUPfS_S_S_S_ffi)
        .other          _Z15BlackScholesGPUPfS_S_S_S_ffi,@"STO_CUDA_ENTRY STV_DEFAULT"
_Z15BlackScholesGPUPfS_S_S_S_ffi:
.text._Z15BlackScholesGPUPfS_S_S_S_ffi:
[----:B------:R-:W-:Y:S01]  /*0000*/  LDC R1, c[0x0][0x37c] ;  /* 0x0000df00ff017b82 */ /* 0x000fe20000000800 */
[----:B------:R-:W0:Y:S01]  /*0010*/  S2R R19, SR_CTAID.X ;  /* 0x0000000000137919 */ /* 0x000e220000002500 */
[----:B------:R-:W0:Y:S01]  /*0020*/  LDCU UR4, c[0x0][0x360] ;  /* 0x00006c00ff0477ac */ /* 0x000e220008000800 */
[----:B------:R-:W0:Y:S01]  /*0030*/  S2R R0, SR_TID.X ;  /* 0x0000000000007919 */ /* 0x000e220000002100 */
[----:B------:R-:W1:Y:S01]  /*0040*/  LDCU UR5, c[0x0][0x3b0] ;  /* 0x00007600ff0577ac */ /* 0x000e620008000800 */
[----:B0-----:R-:W-:-:S05]  /*0050*/  IMAD R19, R19, UR4, R0 ;  /* 0x0000000413137c24 */ /* 0x001fca000f8e0200 */
[----:B-1----:R-:W-:-:S13]  /*0060*/  ISETP.GE.AND P0, PT, R19, UR5, PT ;  /* 0x0000000513007c0c */ /* 0x002fda000bf06270 */
[----:B------:R-:W-:Y:S05]  /*0070*/  @P0 EXIT ;  /* 0x000000000000094d */ /* 0x000fea0003800000 */
[----:B------:R-:W0:Y:S01]  /*0080*/  LDC.64 R14, c[0x0][0x3a8] ;  /* 0x0000ea00ff0e7b82 */ /* 0x000e220000000a00 */
[----:B------:R-:W1:Y:S01]  /*0090*/  LDCU UR5, c[0x0][0x370] ;  /* 0x00006e00ff0577ac */ /* 0x000e620008000800 */
[----:B------:R-:W2:Y:S06]  /*00a0*/  LDCU.64 UR6, c[0x0][0x358] ;  /* 0x00006b00ff0677ac */ /* 0x000eac0008000a00 */
[----:B------:R-:W3:Y:S01]  /*00b0*/  LDC.64 R12, c[0x0][0x3a0] ;  /* 0x0000e800ff0c7b82 */ /* 0x000ee20000000a00 */
[----:B------:R-:W4:Y:S01]  /*00c0*/  LDCU UR10, c[0x0][0x3b0] ;  /* 0x00007600ff0a77ac */ /* 0x000f220008000800 */
[----:B------:R-:W0:Y:S06]  /*00d0*/  LDCU UR8, c[0x0][0x3ac] ;  /* 0x00007580ff0877ac */ /* 0x000e2c0008000800 */
[----:B------:R-:W2:Y:S01]  /*00e0*/  LDC.64 R10, c[0x0][0x380] ;  /* 0x0000e000ff0a7b82 */ /* 0x000ea20000000a00 */
[----:B------:R-:W0:Y:S01]  /*00f0*/  LDCU UR9, c[0x0][0x3a8] ;  /* 0x00007500ff0977ac */ /* 0x000e220008000800 */
[----:B-1----:R-:W-:-:S06]  /*0100*/  UIMAD UR4, UR4, UR5, URZ ;  /* 0x00000005040472a4 */ /* 0x002fcc000f8e02ff */
[----:B------:R-:W1:Y:S01]  /*0110*/  LDC.64 R8, c[0x0][0x388] ;  /* 0x0000e200ff087b82 */ /* 0x000e620000000a00 */
[----:B0-----:R-:W-:-:S04]  /*0120*/  FMUL R3, R15, 0.5 ;  /* 0x3f0000000f037820 */ /* 0x001fc80000400000 */
[----:B------:R-:W-:-:S03]  /*0130*/  FFMA R18, R3, R15, R14 ;  /* 0x0000000f03127223 */ /* 0x000fc6000000000e */
[----:B------:R-:W0:Y:S08]  /*0140*/  LDC.64 R6, c[0x0][0x390] ;  /* 0x0000e400ff067b82 */ /* 0x000e300000000a00 */
[----:B---34-:R-:W0:Y:S02]  /*0150*/  LDC.64 R4, c[0x0][0x398] ;  /* 0x0000e600ff047b82 */ /* 0x018e240000000a00 */
.L_x_13:
[----:B------:R-:W-:-:S06]  /*0160*/  IMAD.WIDE R22, R19, 0x4, R12 ;  /* 0x0000000413167825 */ /* 0x000fcc00078e020c */
[----:B--2---:R-:W2:Y:S01]  /*0170*/  LDG.E R23, desc[UR6][R22.64] ;  /* 0x0000000616177981 */ /* 0x004ea2000c1e1900 */
[----:B0--3--:R-:W-:-:S04]  /*0180*/  IMAD.WIDE R20, R19, 0x4, R4 ;  /* 0x0000000413147825 */ /* 0x009fc800078e0204 */
[C---:B------:R-:W-:Y:S02]  /*0190*/  IMAD.WIDE R2, R19.reuse, 0x4, R6 ;  /* 0x0000000413027825 */ /* 0x040fe400078e0206 */
[----:B------:R0:W5:Y:S04]  /*01a0*/  LDG.E R21, desc[UR6][R20.64] ;  /* 0x0000000614157981 */ /* 0x000168000c1e1900 */
[----:B------:R0:W5:Y:S01]  /*01b0*/  LDG.E R0, desc[UR6][R2.64] ;  /* 0x0000000602007981 */ /* 0x000162000c1e1900 */
[----:B------:R-:W-:Y:S01]  /*01c0*/  BSSY.RECONVERGENT B0, `(.L_x_0) ;  /* 0x000000e000007945 */ /* 0x000fe20003800200 */
[----:B-1----:R-:W-:Y:S01]  /*01d0*/  IMAD.WIDE R16, R19, 0x4, R8 ;  /* 0x0000000413107825 */ /* 0x002fe200078e0208 */
[----:B--2---:R-:W-:Y:S01]  /*01e0*/  IADD3 R14, PT, PT, R23, -0xd000000, RZ ;  /* 0xf3000000170e7810 */ /* 0x004fe20007ffe0ff */
[----:B------:R0:W1:Y:S03]  /*01f0*/  MUFU.RSQ R24, R23 ;  /* 0x0000001700187308 */ /* 0x0000660000001400 */
[----:B------:R-:W-:Y:S01]  /*0200*/  ISETP.GT.U32.AND P0, PT, R14, 0x727fffff, PT ;  /* 0x727fffff0e00780c */ /* 0x000fe20003f04070 */
[----:B------:R-:W-:-:S12]  /*0210*/  IMAD.WIDE R14, R19, 0x4, R10 ;  /* 0x00000004130e7825 */ /* 0x000fd800078e020a */
[----:B0-----:R-:W-:Y:S05]  /*0220*/  @!P0 BRA `(.L_x_1) ;  /* 0x00000000000c8947 */ /* 0x001fea0003800000 */
[----:B------:R-:W-:-:S07]  /*0230*/  MOV R26, 0x250 ;  /* 0x00000250001a7802 */ /* 0x000fce0000000f00 */
[----:B-1---5:R-:W-:Y:S05]  /*0240*/  CALL.REL.NOINC `($__internal_1_$__cuda_sm20_sqrt_rn_f32_slowpath) ;  /* 0x0000000c00647944 */ /* 0x022fea0003c00000 */
[----:B------:R-:W-:Y:S05]  /*0250*/  BRA `(.L_x_2) ;  /* 0x0000000000107947 */ /* 0x000fea0003800000 */
.L_x_1:
[----:B-1----:R-:W-:Y:S01]  /*0260*/  FMUL.FTZ R2, R23, R24 ;  /* 0x0000001817027220 */ /* 0x002fe20000410000 */
[----:B------:R-:W-:-:S03]  /*0270*/  FMUL.FTZ R3, R24, 0.5 ;  /* 0x3f00000018037820 */ /* 0x000fc60000410000 */
[----:B------:R-:W-:-:S04]  /*0280*/  FFMA R25, -R2, R2, R23 ;  /* 0x0000000202197223 */ /* 0x000fc80000000117 */
[----:B------:R-:W-:-:S07]  /*0290*/  FFMA R25, R25, R3, R2 ;  /* 0x0000000319197223 */ /* 0x000fce0000000002 */
.L_x_2:
[----:B------:R-:W-:Y:S05]  /*02a0*/  BSYNC.RECONVERGENT B0 ;  /* 0x0000000000007941 */ /* 0x000fea0003800200 */
.L_x_0:
[----:B-----5:R-:W0:Y:S01]  /*02b0*/  MUFU.RCP R2, R21 ;  /* 0x0000001500027308 */ /* 0x020e220000001000 */
[----:B------:R-:W-:Y:S07]  /*02c0*/  BSSY.RECONVERGENT B0, `(.L_x_3) ;  /* 0x000000d000007945 */ /* 0x000fee0003800200 */
[----:B------:R-:W1:Y:S01]  /*02d0*/  FCHK P0, R0, R21 ;  /* 0x0000001500007302 */ /* 0x000e620000000000 */
[----:B0-----:R-:W-:-:S04]  /*02e0*/  FFMA R3, -R21, R2, 1 ;  /* 0x3f80000015037423 */ /* 0x001fc80000000102 */
[----:B------:R-:W-:-:S04]  /*02f0*/  FFMA R3, R2, R3, R2 ;  /* 0x0000000302037223 */ /* 0x000fc80000000002 */
[----:B------:R-:W-:-:S04]  /*0300*/  FFMA R2, R0, R3, RZ ;  /* 0x0000000300027223 */ /* 0x000fc800000000ff */
[----:B------:R-:W-:-:S04]  /*0310*/  FFMA R20, -R21, R2, R0 ;  /* 0x0000000215147223 */ /* 0x000fc80000000100 */
[----:B------:R-:W-:Y:S01]  /*0320*/  FFMA R2, R3, R20, R2 ;  /* 0x0000001403027223 */ /* 0x000fe20000000002 */
[----:B-1----:R-:W-:Y:S06]  /*0330*/  @!P0 BRA `(.L_x_4) ;  /* 0x0000000000148947 */ /* 0x002fec0003800000 */
[----:B------:R-:W-:Y:S02]  /*0340*/  MOV R2, R0 ;  /* 0x0000000000027202 */ /* 0x000fe40000000f00 */
[----:B------:R-:W-:Y:S02]  /*0350*/  MOV R3, R21 ;  /* 0x0000001500037202 */ /* 0x000fe40000000f00 */
[----:B------:R-:W-:-:S07]  /*0360*/  MOV R20, 0x380 ;  /* 0x0000038000147802 */ /* 0x000fce0000000f00 */
[----:B------:R-:W-:Y:S05]  /*0370*/  CALL.REL.NOINC `($__internal_2_$__cuda_sm3x_div_rn_noftz_f32_slowpath) ;  /* 0x0000000c00787944 */ /* 0x000fea0003c00000 */
[----:B------:R-:W-:-:S07]  /*0380*/  IMAD.MOV.U32 R2, RZ, RZ, R22 ;  /* 0x000000ffff027224 */ /* 0x000fce00078e0016 */
.L_x_4:
[----:B------:R-:W-:Y:S05]  /*0390*/  BSYNC.RECONVERGENT B0 ;  /* 0x0000000000007941 */ /* 0x000fea0003800200 */
.L_x_3:
[C---:B------:R-:W-:Y:S01]  /*03a0*/  FSETP.GEU.AND P0, PT, R2.reuse, 1.175494350822287508e-38, PT ;  /* 0x008000000200780b */ /* 0x040fe20003f0e000 */
[----:B------:R-:W-:Y:S02]  /*03b0*/  IMAD.MOV.U32 R27, RZ, RZ, 0x3e055027 ;  /* 0x3e055027ff1b7424 */ /* 0x000fe400078e00ff */
[----:B------:R-:W-:Y:S01]  /*03c0*/  FMUL R25, R25, UR8 ;  /* 0x0000000819197c20 */ /* 0x000fe20008400000 */
[----:B------:R-:W-:Y:S09]  /*03d0*/  BSSY.RECONVERGENT B0, `(.L_x_5) ;  /* 0x0000026000007945 */ /* 0x000ff20003800200 */
[----:B------:R-:W-:-:S05]  /*03e0*/  @!P0 FMUL R2, R2, 8388608 ;  /* 0x4b00000002028820 */ /* 0x000fca0000400000 */
[----:B------:R-:W-:-:S04]  /*03f0*/  IADD3 R3, PT, PT, R2, -0x3f2aaaab, RZ ;  /* 0xc0d5555502037810 */ /* 0x000fc80007ffe0ff */
[----:B------:R-:W-:-:S04]  /*0400*/  LOP3.LUT R3, R3, 0xff800000, RZ, 0xc0, !PT ;  /* 0xff80000003037812 */ /* 0x000fc800078ec0ff */
[----:B------:R-:W-:-:S05]  /*0410*/  IADD3 R20, PT, PT, R2, -R3, RZ ;  /* 0x8000000302147210 */ /* 0x000fca0007ffe0ff */
[----:B------:R-:W-:Y:S01]  /*0420*/  FADD R22, R20, -1 ;  /* 0xbf80000014167421 */ /* 0x000fe20000000000 */
[----:B------:R-:W-:Y:S02]  /*0430*/  I2FP.F32.S32 R20, R3 ;  /* 0x0000000300147245 */ /* 0x000fe40000201400 */
[----:B------:R-:W-:Y:S01]  /*0440*/  FSEL R3, RZ, -23, P0 ;  /* 0xc1b80000ff037808 */ /* 0x000fe20000000000 */
[----:B------:R-:W-:Y:S01]  /*0450*/  FFMA R27, R22, -R27, 0.14084610342979431152 ;  /* 0x3e1039f6161b7423 */ /* 0x000fe2000000081b */
[----:B------:R-:W-:-:S03]  /*0460*/  ISETP.GT.U32.AND P0, PT, R2, 0x7f7fffff, PT ;  /* 0x7f7fffff0200780c */ /* 0x000fc60003f04070 */
[----:B------:R-:W-:Y:S01]  /*0470*/  FFMA R27, R22, R27, -0.12148627638816833496 ;  /* 0xbdf8cdcc161b7423 */ /* 0x000fe2000000001b */
[----:B------:R-:W-:Y:S02]  /*0480*/  FFMA R3, R20, 1.1920928955078125e-07, R3 ;  /* 0x3400000014037823 */ /* 0x000fe40000000003 */
[----:B------:R-:W0:Y:S01]  /*0490*/  MUFU.RCP R20, R25 ;  /* 0x0000001900147308 */ /* 0x000e220000001000 */
[----:B------:R-:W-:-:S04]  /*04a0*/  FFMA R27, R22, R27, 0.13980610668659210205 ;  /* 0x3e0f2955161b7423 */ /* 0x000fc8000000001b */
[----:B------:R-:W-:-:S04]  /*04b0*/  FFMA R27, R22, R27, -0.16684235632419586182 ;  /* 0xbe2ad8b9161b7423 */ /* 0x000fc8000000001b */
[----:B------:R-:W-:-:S04]  /*04c0*/  FFMA R27, R22, R27, 0.20012299716472625732 ;  /* 0x3e4ced0b161b7423 */ /* 0x000fc8000000001b */
[----:B------:R-:W-:-:S04]  /*04d0*/  FFMA R27, R22, R27, -0.24999669194221496582 ;  /* 0xbe7fff22161b7423 */ /* 0x000fc8000000001b */
[----:B------:R-:W-:-:S04]  /*04e0*/  FFMA R27, R22, R27, 0.33333182334899902344 ;  /* 0x3eaaaa78161b7423 */ /* 0x000fc8000000001b */
[----:B------:R-:W-:-:S04]  /*04f0*/  FFMA R27, R22, R27, -0.5 ;  /* 0xbf000000161b7423 */ /* 0x000fc8000000001b */
[----:B------:R-:W-:-:S04]  /*0500*/  FMUL R27, R22, R27 ;  /* 0x0000001b161b7220 */ /* 0x000fc80000400000 */
[----:B------:R-:W-:Y:S01]  /*0510*/  FFMA R22, R22, R27, R22 ;  /* 0x0000001b16167223 */ /* 0x000fe20000000016 */
[----:B------:R-:W-:-:S03]  /*0520*/  MOV R27, 0x7f800000 ;  /* 0x7f800000001b7802 */ /* 0x000fc60000000f00 */
[----:B------:R-:W-:Y:S02]  /*0530*/  FFMA R3, R3, 0.69314718246459960938, R22 ;  /* 0x3f31721803037823 */ /* 0x000fe40000000016 */
[C---:B------:R-:W-:Y:S01]  /*0540*/  @P0 FFMA R3, R2.reuse, R27, +INF ;  /* 0x7f80000002030423 */ /* 0x040fe2000000001b */
[----:B------:R-:W-:Y:S01]  /*0550*/  FSETP.NEU.AND P0, PT, R2, RZ, PT ;  /* 0x000000ff0200720b */ /* 0x000fe20003f0d000 */
[----:B0-----:R-:W-:-:S03]  /*0560*/  FFMA R27, -R25, R20, 1 ;  /* 0x3f800000191b7423 */ /* 0x001fc60000000114 */
[----:B------:R-:W-:Y:S01]  /*0570*/  FSEL R3, R3, -INF , P0 ;  /* 0xff80000003037808 */ /* 0x000fe20000000000 */
[----:B------:R-:W-:-:S04]  /*0580*/  FFMA R27, R20, R27, R20 ;  /* 0x0000001b141b7223 */ /* 0x000fc80000000014 */
[----:B------:R-:W-:-:S04]  /*0590*/  FFMA R2, R18, R23, R3 ;  /* 0x0000001712027223 */ /* 0x000fc80000000003 */
[----:B------:R-:W0:Y:S01]  /*05a0*/  FCHK P0, R2, R25 ;  /* 0x0000001902007302 */ /* 0x000e220000000000 */
[----:B------:R-:W-:-:S04]  /*05b0*/  FFMA R20, R2, R27, RZ ;  /* 0x0000001b02147223 */ /* 0x000fc800000000ff */
[----:B------:R-:W-:-:S04]  /*05c0*/  FFMA R3, -R25, R20, R2 ;  /* 0x0000001419037223 */ /* 0x000fc80000000102 */
[----:B------:R-:W-:Y:S01]  /*05d0*/  FFMA R20, R27, R3, R20 ;  /* 0x000000031b147223 */ /* 0x000fe20000000014 */
[----:B0-----:R-:W-:Y:S06]  /*05e0*/  @!P0 BRA `(.L_x_6) ;  /* 0x0000000000108947 */ /* 0x001fec0003800000 */
[----:B------:R-:W-:Y:S02]  /*05f0*/  MOV R3, R25 ;  /* 0x0000001900037202 */ /* 0x000fe40000000f00 */
[----:B------:R-:W-:-:S07]  /*0600*/  MOV R20, 0x620 ;  /* 0x0000062000147802 */ /* 0x000fce0000000f00 */
[----:B------:R-:W-:Y:S05]  /*0610*/  CALL.REL.NOINC `($__internal_2_$__cuda_sm3x_div_rn_noftz_f32_slowpath) ;  /* 0x0000000800d07944 */ /* 0x000fea0003c00000 */
[----:B------:R-:W-:-:S07]  /*0620*/  IMAD.MOV.U32 R20, RZ, RZ, R22 ;  /* 0x000000ffff147224 */ /* 0x000fce00078e0016 */
.L_x_6:
[----:B------:R-:W-:Y:S05]  /*0630*/  BSYNC.RECONVERGENT B0 ;  /* 0x0000000000007941 */ /* 0x000fea0003800200 */
.L_x_5:
[----:B------:R-:W-:Y:S01]  /*0640*/  HFMA2 R3, -RZ, RZ, 1.6064453125, 0.2354736328125 ;  /* 0x3e6d3389ff037431 */ /* 0x000fe200000001ff */
[----:B------:R-:W-:Y:S01]  /*0650*/  BSSY.RECONVERGENT B0, `(.L_x_7) ;  /* 0x0000010000007945 */ /* 0x000fe20003800200 */
[----:B------:R-:W-:-:S03]  /*0660*/  FADD R22, -R25, R20 ;  /* 0x0000001419167221 */ /* 0x000fc60000000100 */
[----:B------:R-:W-:-:S05]  /*0670*/  FFMA R27, |R20|, R3, 1 ;  /* 0x3f800000141b7423 */ /* 0x000fca0000000203 */
[----:B------:R-:W-:-:S04]  /*0680*/  IADD3 R2, PT, PT, R27, 0x1800000, RZ ;  /* 0x018000001b027810 */ /* 0x000fc80007ffe0ff */
[----:B------:R-:W-:-:S04]  /*0690*/  LOP3.LUT R2, R2, 0x7f800000, RZ, 0xc0, !PT ;  /* 0x7f80000002027812 */ /* 0x000fc800078ec0ff */
[----:B------:R-:W-:-:S13]  /*06a0*/  ISETP.GT.U32.AND P0, PT, R2, 0x1ffffff, PT ;  /* 0x01ffffff0200780c */ /* 0x000fda0003f04070 */
[----:B------:R-:W-:Y:S05]  /*06b0*/  @P0 BRA `(.L_x_8) ;  /* 0x0000000000140947 */ /* 0x000fea0003800000 */
[----:B------:R-:W-:Y:S01]  /*06c0*/  IMAD.MOV.U32 R2, RZ, RZ, R27 ;  /* 0x000000ffff027224 */ /* 0x000fe200078e001b */
[----:B------:R-:W-:-:S07]  /*06d0*/  MOV R24, 0x6f0 ;  /* 0x000006f000187802 */ /* 0x000fce0000000f00 */
[----:B------:R-:W-:Y:S05]  /*06e0*/  CALL.REL.NOINC `($__internal_0_$__cuda_sm20_rcp_rn_f32_slowpath) ;  /* 0x0000000400687944 */ /* 0x000fea0003c00000 */
[----:B------:R-:W-:Y:S01]  /*06f0*/  MOV R2, R26 ;  /* 0x0000001a00027202 */ /* 0x000fe20000000f00 */
[----:B------:R-:W-:Y:S06]  /*0700*/  BRA `(.L_x_9) ;  /* 0x0000000000107947 */ /* 0x000fec0003800000 */
.L_x_8:
[----:B------:R-:W0:Y:S02]  /*0710*/  MUFU.RCP R2, R27 ;  /* 0x0000001b00027308 */ /* 0x000e240000001000 */
[----:B0-----:R-:W-:-:S04]  /*0720*/  FFMA R3, R27, R2, -1 ;  /* 0xbf8000001b037423 */ /* 0x001fc80000000002 */
[----:B------:R-:W-:-:S04]  /*0730*/  FADD.FTZ R3, -R3, -RZ ;  /* 0x800000ff03037221 */ /* 0x000fc80000010100 */
[----:B------:R-:W-:-:S07]  /*0740*/  FFMA R2, R2, R3, R2 ;  /* 0x0000000302027223 */ /* 0x000fce0000000002 */
.L_x_9:
[----:B------:R-:W-:Y:S05]  /*0750*/  BSYNC.RECONVERGENT B0 ;  /* 0x0000000000007941 */ /* 0x000fea0003800200 */
.L_x_7:
[----:B------:R-:W-:Y:S02]  /*0760*/  HFMA2 R24, -RZ, RZ, 0.96630859375, -0.0022525787353515625 ;  /* 0x3bbb989dff187431 */ /* 0x000fe400000001ff */
[C---:B------:R-:W-:Y:S01]  /*0770*/  FMUL R3, R20.reuse, -0.5 ;  /* 0xbf00000014037820 */ /* 0x040fe20000400000 */
[----:B------:R-:W-:Y:S01]  /*0780*/  MOV R27, 0x437c0000 ;  /* 0x437c0000001b7802 */ /* 0x000fe20000000f00 */
[----:B------:R-:W-:Y:S01]  /*0790*/  HFMA2 R29, -RZ, RZ, 1.6064453125, 0.2354736328125 ;  /* 0x3e6d3389ff1d7431 */ /* 0x000fe200000001ff */
[----:B------:R-:W-:Y:S01]  /*07a0*/  FSETP.GT.AND P0, PT, R20, RZ, PT ;  /* 0x000000ff1400720b */ /* 0x000fe20003f04000 */
[----:B------:R-:W-:Y:S01]  /*07b0*/  FMUL R3, R3, R20 ;  /* 0x0000001403037220 */ /* 0x000fe20000400000 */
[----:B------:R-:W-:Y:S03]  /*07c0*/  BSSY.RECONVERGENT B0, `(.L_x_10) ;  /* 0x0000020000007945 */ /* 0x000fe60003800200 */
[----:B------:R-:W-:Y:S01]  /*07d0*/  FFMA.SAT R24, R3, R24, 0.5 ;  /* 0x3f00000003187423 */ /* 0x000fe20000002018 */
[----:B------:R-:W-:-:S03]  /*07e0*/  FFMA R29, |R22|, R29, 1 ;  /* 0x3f800000161d7423 */ /* 0x000fc6000000021d */
[----:B------:R-:W-:Y:S01]  /*07f0*/  FFMA.RM R24, R24, R27, 12582913 ;  /* 0x4b40000118187423 */ /* 0x000fe2000000401b */
[----:B------:R-:W-:-:S04]  /*0800*/  IMAD.MOV.U32 R27, RZ, RZ, 0x3faa466f ;  /* 0x3faa466fff1b7424 */ /* 0x000fc800078e00ff */
[----:B------:R-:W-:-:S04]  /*0810*/  FFMA R27, R2, R27, -1.8212559223175048828 ;  /* 0xbfe91eea021b7423 */ /* 0x000fc8000000001b */
[----:B------:R-:W-:-:S04]  /*0820*/  FFMA R27, R27, R2, 1.7814779281616210938 ;  /* 0x3fe407781b1b7423 */ /* 0x000fc80000000002 */
[----:B------:R-:W-:-:S04]  /*0830*/  FFMA R27, R27, R2, -0.35656377673149108887 ;  /* 0xbeb68f871b1b7423 */ /* 0x000fc80000000002 */
[----:B------:R-:W-:-:S04]  /*0840*/  FFMA R27, R27, R2, 0.31938153505325317383 ;  /* 0x3ea385fa1b1b7423 */ /* 0x000fc80000000002 */
[----:B------:R-:W-:Y:S01]  /*0850*/  FMUL R26, R27, R2 ;  /* 0x000000021b1a7220 */ /* 0x000fe20000400000 */
[C---:B------:R-:W-:Y:S01]  /*0860*/  FADD R2, R24.reuse, -12583039 ;  /* 0xcb40007f18027421 */ /* 0x040fe20000000000 */
[----:B------:R-:W-:-:S03]  /*0870*/  SHF.L.U32 R24, R24, 0x17, RZ ;  /* 0x0000001718187819 */ /* 0x000fc600000006ff */
[----:B------:R-:W-:-:S04]  /*0880*/  FFMA R2, R3, 1.4426950216293334961, -R2 ;  /* 0x3fb8aa3b03027823 */ /* 0x000fc80000000802 */
[----:B------:R-:W-:-:S04]  /*0890*/  FFMA R2, R3, 1.925963033500011079e-08, R2 ;  /* 0x32a5706003027823 */ /* 0x000fc80000000002 */
[----:B------:R-:W0:Y:S02]  /*08a0*/  MUFU.EX2 R3, R2 ;  /* 0x0000000200037308 */ /* 0x000e240000000800 */
[----:B0-----:R-:W-:Y:S01]  /*08b0*/  FMUL R3, R24, R3 ;  /* 0x0000000318037220 */ /* 0x001fe20000400000 */
[----:B------:R-:W-:-:S03]  /*08c0*/  IADD3 R24, PT, PT, R29, 0x1800000, RZ ;  /* 0x018000001d187810 */ /* 0x000fc60007ffe0ff */
[----:B------:R-:W-:Y:S01]  /*08d0*/  FMUL R3, R3, 0.3989422917366027832 ;  /* 0x3ecc422a03037820 */ /* 0x000fe20000400000 */
[----:B------:R-:W-:-:S03]  /*08e0*/  LOP3.LUT R24, R24, 0x7f800000, RZ, 0xc0, !PT ;  /* 0x7f80000018187812 */ /* 0x000fc600078ec0ff */
[----:B------:R-:W-:Y:S01]  /*08f0*/  FMUL R27, R3, R26 ;  /* 0x0000001a031b7220 */ /* 0x000fe20000400000 */
[----:B------:R-:W-:-:S03]  /*0900*/  ISETP.GT.U32.AND P1, PT, R24, 0x1ffffff, PT ;  /* 0x01ffffff1800780c */ /* 0x000fc60003f24070 */
[----:B------:R-:W-:-:S10]  /*0910*/  @P0 FADD R27, -R27, 1 ;  /* 0x3f8000001b1b0421 */ /* 0x000fd40000000100 */
[----:B------:R-:W-:Y:S05]  /*0920*/  @P1 BRA `(.L_x_11) ;  /* 0x0000000000141947 */ /* 0x000fea0003800000 */
[----:B------:R-:W-:Y:S01]  /*0930*/  IMAD.MOV.U32 R2, RZ, RZ, R29 ;  /* 0x000000ffff027224 */ /* 0x000fe200078e001d */
[----:B------:R-:W-:-:S07]  /*0940*/  MOV R24, 0x960 ;  /* 0x0000096000187802 */ /* 0x000fce0000000f00 */
[----:B------:R-:W-:Y:S05]  /*0950*/  CALL.REL.NOINC `($__internal_0_$__cuda_sm20_rcp_rn_f32_slowpath) ;  /* 0x0000000000cc7944 */ /* 0x000fea0003c00000 */
[----:B------:R-:W-:Y:S01]  /*0960*/  MOV R2, R26 ;  /* 0x0000001a00027202 */ /* 0x000fe20000000f00 */
[----:B------:R-:W-:Y:S06]  /*0970*/  BRA `(.L_x_12) ;  /* 0x0000000000107947 */ /* 0x000fec0003800000 */
.L_x_11:
[----:B------:R-:W0:Y:S02]  /*0980*/  MUFU.RCP R2, R29 ;  /* 0x0000001d00027308 */ /* 0x000e240000001000 */
[----:B0-----:R-:W-:-:S04]  /*0990*/  FFMA R3, R29, R2, -1 ;  /* 0xbf8000001d037423 */ /* 0x001fc80000000002 */
[----:B------:R-:W-:-:S04]  /*09a0*/  FADD.FTZ R3, -R3, -RZ ;  /* 0x800000ff03037221 */ /* 0x000fc80000010100 */
[----:B------:R-:W-:-:S07]  /*09b0*/  FFMA R2, R2, R3, R2 ;  /* 0x0000000302027223 */ /* 0x000fce0000000002 */
.L_x_12:
[----:B------:R-:W-:Y:S05]  /*09c0*/  BSYNC.RECONVERGENT B0 ;  /* 0x0000000000007941 */ /* 0x000fea0003800200 */
.L_x_10:
[----:B------:R-:W-:Y:S01]  /*09d0*/  FSETP.GT.AND P0, PT, R20, R25, PT ;  /* 0x000000191400720b */ /* 0x000fe20003f04000 */
[----:B------:R-:W-:Y:S02]  /*09e0*/  HFMA2 R25, -RZ, RZ, 0.96630859375, -0.0022525787353515625 ;  /* 0x3bbb989dff197431 */ /* 0x000fe400000001ff */
[C---:B------:R-:W-:Y:S01]  /*09f0*/  FMUL R3, R22.reuse, -0.5 ;  /* 0xbf00000016037820 */ /* 0x040fe20000400000 */
[----:B------:R-:W-:Y:S01]  /*0a00*/  FMUL R24, R23, -UR9 ;  /* 0x8000000917187c20 */ /* 0x000fe20008400000 */
[----:B------:R-:W-:Y:S02]  /*0a10*/  MOV R26, 0x437c0000 ;  /* 0x437c0000001a7802 */ /* 0x000fe40000000f00 */
[----:B------:R-:W-:Y:S01]  /*0a20*/  FMUL R22, R22, R3 ;  /* 0x0000000316167220 */ /* 0x000fe20000400000 */
[----:B------:R-:W-:-:S03]  /*0a30*/  IADD3 R19, PT, PT, R19, UR4, RZ ;  /* 0x0000000413137c10 */ /* 0x000fc6000fffe0ff */
[-C--:B------:R-:W-:Y:S01]  /*0a40*/  FFMA.SAT R3, R22, R25.reuse, 0.5 ;  /* 0x3f00000016037423 */ /* 0x080fe20000002019 */
[----:B------:R-:W-:-:S03]  /*0a50*/  FFMA.SAT R23, R24, R25, 0.5 ;  /* 0x3f00000018177423 */ /* 0x000fc60000002019 */
[-C--:B------:R-:W-:Y:S01]  /*0a60*/  FFMA.RM R20, R3, R26.reuse, 12582913 ;  /* 0x4b40000103147423 */ /* 0x080fe2000000401a */
[----:B------:R-:W-:-:S03]  /*0a70*/  FFMA.RM R3, R23, R26, 12582913 ;  /* 0x4b40000117037423 */ /* 0x000fc6000000401a */
[C---:B------:R-:W-:Y:S01]  /*0a80*/  FADD R23, R20.reuse, -12583039 ;  /* 0xcb40007f14177421 */ /* 0x040fe20000000000 */
[C---:B------:R-:W-:Y:S01]  /*0a90*/  FADD R25, R3.reuse, -12583039 ;  /* 0xcb40007f03197421 */ /* 0x040fe20000000000 */
[----:B------:R-:W-:Y:S02]  /*0aa0*/  SHF.L.U32 R20, R20, 0x17, RZ ;  /* 0x0000001714147819 */ /* 0x000fe400000006ff */
[----:B------:R-:W-:Y:S01]  /*0ab0*/  FFMA R23, R22, 1.4426950216293334961, -R23 ;  /* 0x3fb8aa3b16177823 */ /* 0x000fe20000000817 */
[----:B------:R-:W-:Y:S01]  /*0ac0*/  FFMA R25, R24, 1.4426950216293334961, -R25 ;  /* 0x3fb8aa3b18197823 */ /* 0x000fe20000000819 */
[----:B------:R-:W-:Y:S02]  /*0ad0*/  SHF.L.U32 R3, R3, 0x17, RZ ;  /* 0x0000001703037819 */ /* 0x000fe400000006ff */
[----:B------:R-:W-:Y:S01]  /*0ae0*/  FFMA R23, R22, 1.925963033500011079e-08, R23 ;  /* 0x32a5706016177823 */ /* 0x000fe20000000017 */
[----:B------:R-:W-:Y:S01]  /*0af0*/  FFMA R24, R24, 1.925963033500011079e-08, R25 ;  /* 0x32a5706018187823 */ /* 0x000fe20000000019 */
[----:B------:R-:W-:-:S04]  /*0b00*/  IMAD.MOV.U32 R25, RZ, RZ, 0x3faa466f ;  /* 0x3faa466fff197424 */ /* 0x000fc800078e00ff */
[----:B------:R-:W0:Y:S01]  /*0b10*/  MUFU.EX2 R23, R23 ;  /* 0x0000001700177308 */ /* 0x000e220000000800 */
[----:B------:R-:W-:-:S04]  /*0b20*/  FFMA R25, R2, R25, -1.8212559223175048828 ;  /* 0xbfe91eea02197423 */ /* 0x000fc80000000019 */
[----:B------:R-:W-:-:S03]  /*0b30*/  FFMA R25, R25, R2, 1.7814779281616210938 ;  /* 0x3fe4077819197423 */ /* 0x000fc60000000002 */
[----:B------:R-:W1:Y:S01]  /*0b40*/  MUFU.EX2 R24, R24 ;  /* 0x0000001800187308 */ /* 0x000e620000000800 */
[----:B------:R-:W-:-:S04]  /*0b50*/  FFMA R25, R25, R2, -0.35656377673149108887 ;  /* 0xbeb68f8719197423 */ /* 0x000fc80000000002 */
[----:B------:R-:W-:Y:S01]  /*0b60*/  FFMA R25, R25, R2, 0.31938153505325317383 ;  /* 0x3ea385fa19197423 */ /* 0x000fe20000000002 */
[----:B0-----:R-:W-:-:S03]  /*0b70*/  FMUL R20, R20, R23 ;  /* 0x0000001714147220 */ /* 0x001fc60000400000 */
[----:B------:R-:W-:Y:S01]  /*0b80*/  FMUL R25, R25, R2 ;  /* 0x0000000219197220 */ /* 0x000fe20000400000 */
[----:B------:R-:W-:Y:S01]  /*0b90*/  FMUL R20, R20, 0.3989422917366027832 ;  /* 0x3ecc422a14147820 */ /* 0x000fe20000400000 */
[----:B-1----:R-:W-:-:S03]  /*0ba0*/  FMUL R2, R3, R24 ;  /* 0x0000001803027220 */ /* 0x002fc60000400000 */
[----:B------:R-:W-:Y:S01]  /*0bb0*/  FMUL R20, R20, R25 ;  /* 0x0000001914147220 */ /* 0x000fe20000400000 */
[----:B------:R-:W-:Y:S01]  /*0bc0*/  FADD R3, -R27, 1 ;  /* 0x3f8000001b037421 */ /* 0x000fe20000000100 */
[----:B------:R-:W-:Y:S02]  /*0bd0*/  FMUL R21, R21, R2 ;  /* 0x0000000215157220 */ /* 0x000fe40000400000 */
[----:B------:R-:W-:Y:S01]  /*0be0*/  @P0 FADD R20, -R20, 1 ;  /* 0x3f80000014140421 */ /* 0x000fe20000000100 */
[----:B------:R-:W-:Y:S01]  /*0bf0*/  FMUL R2, R0, R3 ;  /* 0x0000000300027220 */ /* 0x000fe20000400000 */
[----:B------:R-:W-:Y:S02]  /*0c00*/  ISETP.GE.AND P0, PT, R19, UR10, PT ;  /* 0x0000000a13007c0c */ /* 0x000fe4000bf06270 */
[C---:B------:R-:W-:Y:S01]  /*0c10*/  FMUL R3, R20.reuse, R21 ;  /* 0x0000001514037220 */ /* 0x040fe20000400000 */
[----:B------:R-:W-:-:S03]  /*0c20*/  FADD R20, -R20, 1 ;  /* 0x3f80000014147421 */ /* 0x000fc60000000100 */
[----:B------:R-:W-:Y:S01]  /*0c30*/  FFMA R3, R0, R27, -R3 ;  /* 0x0000001b00037223 */ /* 0x000fe20000000803 */
[----:B------:R-:W-:-:S04]  /*0c40*/  FFMA R21, R21, R20, -R2 ;  /* 0x0000001415157223 */ /* 0x000fc80000000802 */
[----:B------:R3:W-:Y:S04]  /*0c50*/  STG.E desc[UR6][R14.64], R3 ;  /* 0x000000030e007986 */ /* 0x0007e8000c101906 */
[----:B------:R3:W-:Y:S01]  /*0c60*/  STG.E desc[UR6][R16.64], R21 ;  /* 0x0000001510007986 */ /* 0x0007e2000c101906 */
[----:B------:R-:W-:Y:S05]  /*0c70*/  @!P0 BRA `(.L_x_13) ;  /* 0xfffffff400388947 */ /* 0x000fea000383ffff */
[----:B------:R-:W-:Y:S05]  /*0c80*/  EXIT ;  /* 0x000000000000794d */ /* 0x000fea0003800000 */
        .weak           $__internal_0_$__cuda_sm20_rcp_rn_f32_slowpath
        .type           $__internal_0_$__cuda_sm20_rcp_rn_f32_slowpath,@function
        .size           $__internal_0_$__cuda_sm20_rcp_rn_f32_slowpath,($__internal_1_$__cuda_sm20_sqrt_rn_f32_slowpath - $__internal_0_$__cuda_sm20_rcp_rn_f32_slowpath)
$__internal_0_$__cuda_sm20_rcp_rn_f32_slowpath:
[----:B------:R-:W-:Y:S01]  /*0c90*/  IMAD.SHL.U32 R3, R2, 0x2, RZ ;  /* 0x0000000202037824 */ /* 0x000fe200078e00ff */
[----:B------:R-:W-:Y:S04]  /*0ca0*/  BSSY.RECONVERGENT B1, `(.L_x_14) ;  /* 0x0000030000017945 */ /* 0x000fe80003800200 */
[----:B------:R-:W-:-:S04]  /*0cb0*/  SHF.R.U32.HI R3, RZ, 0x18, R3 ;  /* 0x00000018ff037819 */ /* 0x000fc80000011603 */
[----:B------:R-:W-:-:S13]  /*0cc0*/  ISETP.NE.U32.AND P0, PT, R3, RZ, PT ;  /* 0x000000ff0300720c */ /* 0x000fda0003f05070 */
[----:B------:R-:W-:Y:S05]  /*0cd0*/  @P0 BRA `(.L_x_15) ;  /* 0x0000000000280947 */ /* 0x000fea0003800000 */
[----:B------:R-:W-:-:S04]  /*0ce0*/  SHF.L.U32 R3, R2, 0x1, RZ ;  /* 0x0000000102037819 */ /* 0x000fc800000006ff */
[----:B------:R-:W-:-:S13]  /*0cf0*/  ISETP.NE.AND P0, PT, R3, RZ, PT ;  /* 0x000000ff0300720c */ /* 0x000fda0003f05270 */
[----:B------:R-:W-:Y:S01]  /*0d00*/  @P0 FFMA R28, R2, 1.84467440737095516160e+19, RZ ;  /* 0x5f800000021c0823 */ /* 0x000fe200000000ff */
[----:B------:R-:W-:Y:S08]  /*0d10*/  @!P0 MUFU.RCP R26, R2 ;  /* 0x00000002001a8308 */ /* 0x000ff00000001000 */
[----:B------:R-:W0:Y:S02]  /*0d20*/  @P0 MUFU.RCP R3, R28 ;  /* 0x0000001c00030308 */ /* 0x000e240000001000 */
[----:B0-----:R-:W-:-:S04]  /*0d30*/  @P0 FFMA R29, R28, R3, -1 ;  /* 0xbf8000001c1d0423 */ /* 0x001fc80000000003 */
[----:B------:R-:W-:-:S04]  /*0d40*/  @P0 FADD.FTZ R30, -R29, -RZ ;  /* 0x800000ff1d1e0221 */ /* 0x000fc80000010100 */
[----:B------:R-:W-:-:S04]  /*0d50*/  @P0 FFMA R3, R3, R30, R3 ;  /* 0x0000001e03030223 */ /* 0x000fc80000000003 */
[----:B------:R-:W-:Y:S01]  /*0d60*/  @P0 FFMA R26, R3, 1.84467440737095516160e+19, RZ ;  /* 0x5f800000031a0823 */ /* 0x000fe200000000ff */
[----:B------:R-:W-:Y:S06]  /*0d70*/  BRA `(.L_x_16) ;  /* 0x0000000000887947 */ /* 0x000fec0003800000 */
.L_x_15:
[----:B------:R-:W-:-:S04]  /*0d80*/  IADD3 R26, PT, PT, R3, -0xfd, RZ ;  /* 0xffffff03031a7810 */ /* 0x000fc80007ffe0ff */
[----:B------:R-:W-:-:S13]  /*0d90*/  ISETP.GT.U32.AND P0, PT, R26, 0x1, PT ;  /* 0x000000011a00780c */ /* 0x000fda0003f04070 */
[----:B------:R-:W-:Y:S05]  /*0da0*/  @P0 BRA `(.L_x_17) ;  /* 0x0000000000780947 */ /* 0x000fea0003800000 */
[----:B------:R-:W-:-:S04]  /*0db0*/  LOP3.LUT R28, R2, 0x7fffff, RZ, 0xc0, !PT ;  /* 0x007fffff021c7812 */ /* 0x000fc800078ec0ff */
[----:B------:R-:W-:-:S04]  /*0dc0*/  LOP3.LUT R28, R28, 0x3f800000, RZ, 0xfc, !PT ;  /* 0x3f8000001c1c7812 */ /* 0x000fc800078efcff */
[----:B------:R-:W0:Y:S02]  /*0dd0*/  MUFU.RCP R29, R28 ;  /* 0x0000001c001d7308 */ /* 0x000e240000001000 */
[----:B0-----:R-:W-:-:S04]  /*0de0*/  FFMA R30, R28, R29, -1 ;  /* 0xbf8000001c1e7423 */ /* 0x001fc8000000001d */
[----:B------:R-:W-:-:S04]  /*0df0*/  FADD.FTZ R30, -R30, -RZ ;  /* 0x800000ff1e1e7221 */ /* 0x000fc80000010100 */
[CCC-:B------:R-:W-:Y:S01]  /*0e00*/  FFMA.RM R31, R29.reuse, R30.reuse, R29.reuse ;  /* 0x0000001e1d1f7223 */ /* 0x1c0fe2000000401d */
[----:B------:R-:W-:Y:S01]  /*0e10*/  FFMA.RP R30, R29, R30, R29 ;  /* 0x0000001e1d1e7223 */ /* 0x000fe2000000801d */
[----:B------:R-:W-:-:S04]  /*0e20*/  HFMA2 R29, -RZ, RZ, 0, 1.78813934326171875e-07 ;  /* 0x00000003ff1d7431 */ /* 0x000fc800000001ff */
[C---:B------:R-:W-:Y:S02]  /*0e30*/  FSETP.NEU.FTZ.AND P0, PT, R31.reuse, R30, PT ;  /* 0x0000001e1f00720b */ /* 0x040fe40003f1d000 */
[----:B------:R-:W-:Y:S02]  /*0e40*/  LOP3.LUT R31, R31, 0x7fffff, RZ, 0xc0, !PT ;  /* 0x007fffff1f1f7812 */ /* 0x000fe400078ec0ff */
[----:B------:R-:W-:Y:S02]  /*0e50*/  SEL R28, RZ, 0xffffffff, !P0 ;  /* 0xffffffffff1c7807 */ /* 0x000fe40004000000 */
[----:B------:R-:W-:Y:S02]  /*0e60*/  SHF.L.U32 R30, R29, R26, RZ ;  /* 0x0000001a1d1e7219 */ /* 0x000fe400000006ff */
[----:B------:R-:W-:Y:S02]  /*0e70*/  LOP3.LUT R31, R31, 0x800000, RZ, 0xfc, !PT ;  /* 0x008000001f1f7812 */ /* 0x000fe400078efcff */
[----:B------:R-:W-:-:S02]  /*0e80*/  IADD3 R28, PT, PT, -R28, RZ, RZ ;  /* 0x000000ff1c1c7210 */ /* 0x000fc40007ffe1ff */
[----:B------:R-:W-:Y:S01]  /*0e90*/  LOP3.LUT R29, R30, R31, RZ, 0xc0, !PT ;  /* 0x0000001f1e1d7212 */ /* 0x000fe200078ec0ff */
[----:B------:R-:W-:Y:S01]  /*0ea0*/  VIADD R30, R3, 0xffffff04 ;  /* 0xffffff04031e7836 */ /* 0x000fe20000000000 */
[-C--:B------:R-:W-:Y:S02]  /*0eb0*/  LOP3.LUT P1, RZ, R28, R26.reuse, R31, 0xf8, !PT ;  /* 0x0000001a1cff7212 */ /* 0x080fe4000782f81f */
[----:B------:R-:W-:Y:S02]  /*0ec0*/  SHF.R.U32.HI R29, RZ, R26, R29 ;  /* 0x0000001aff1d7219 */ /* 0x000fe4000001161d */
[----:B------:R-:W-:Y:S02]  /*0ed0*/  SHF.R.U32.HI R3, RZ, R30, R31 ;  /* 0x0000001eff037219 */ /* 0x000fe4000001161f */
[C---:B------:R-:W-:Y:S02]  /*0ee0*/  LOP3.LUT P0, RZ, R29.reuse, 0x1, RZ, 0xc0, !PT ;  /* 0x000000011dff7812 */ /* 0x040fe4000780c0ff */
[----:B------:R-:W-:-:S04]  /*0ef0*/  LOP3.LUT P2, RZ, R29, 0x2, RZ, 0xc0, !PT ;  /* 0x000000021dff7812 */ /* 0x000fc8000784c0ff */
[----:B------:R-:W-:Y:S02]  /*0f00*/  PLOP3.LUT P0, PT, P0, P1, P2, 0xe0, 0x0 ;  /* 0x000000000000781c */ /* 0x000fe40000703c20 */
[----:B------:R-:W-:Y:S02]  /*0f10*/  LOP3.LUT P1, RZ, R2, 0x7fffff, RZ, 0xc0, !PT ;  /* 0x007fffff02ff7812 */ /* 0x000fe4000782c0ff */
[----:B------:R-:W-:-:S04]  /*0f20*/  SEL R26, RZ, 0x1, !P0 ;  /* 0x00000001ff1a7807 */ /* 0x000fc80004000000 */
[----:B------:R-:W-:-:S04]  /*0f30*/  IADD3 R26, PT, PT, -R26, RZ, RZ ;  /* 0x000000ff1a1a7210 */ /* 0x000fc80007ffe1ff */
[----:B------:R-:W-:-:S13]  /*0f40*/  ISETP.GE.AND P0, PT, R26, RZ, PT ;  /* 0x000000ff1a00720c */ /* 0x000fda0003f06270 */
[----:B------:R-:W-:-:S05]  /*0f50*/  @!P0 IADD3 R3, PT, PT, R3, 0x1, RZ ;  /* 0x0000000103038810 */ /* 0x000fca0007ffe0ff */
[----:B------:R-:W-:-:S05]  /*0f60*/  @!P1 IMAD.SHL.U32 R3, R3, 0x2, RZ ;  /* 0x0000000203039824 */ /* 0x000fca00078e00ff */
[----:B------:R-:W-:Y:S01]  /*0f70*/  LOP3.LUT R26, R3, 0x80000000, R2, 0xf8, !PT ;  /* 0x80000000031a7812 */ /* 0x000fe200078ef802 */
[----:B------:R-:W-:Y:S06]  /*0f80*/  BRA `(.L_x_16) ;  /* 0x0000000000047947 */ /* 0x000fec0003800000 */
.L_x_17:
[----:B------:R0:W1:Y:S02]  /*0f90*/  MUFU.RCP R26, R2 ;  /* 0x00000002001a7308 */ /* 0x0000640000001000 */
.L_x_16:
[----:B------:R-:W-:Y:S05]  /*0fa0*/  BSYNC.RECONVERGENT B1 ;  /* 0x0000000000017941 */ /* 0x000fea0003800200 */
.L_x_14:
[----:B------:R-:W-:Y:S01]  /*0fb0*/  HFMA2 R3, -RZ, RZ, 0, 0 ;  /* 0x00000000ff037431 */ /* 0x000fe200000001ff */
[----:B0-----:R-:W-:-:S04]  /*0fc0*/  MOV R2, R24 ;  /* 0x0000001800027202 */ /* 0x001fc80000000f00 */
[----:B-1----:R-:W-:Y:S05]  /*0fd0*/  RET.REL.NODEC R2 `(_Z15BlackScholesGPUPfS_S_S_S_ffi) ;  /* 0xfffffff002087950 */ /* 0x002fea0003c3ffff */
        .weak           $__internal_1_$__cuda_sm20_sqrt_rn_f32_slowpath
        .type           $__internal_1_$__cuda_sm20_sqrt_rn_f32_slowpath,@function
        .size           $__internal_1_$__cuda_sm20_sqrt_rn_f32_slowpath,($__internal_2_$__cuda_sm3x_div_rn_noftz_f32_slowpath - $__internal_1_$__cuda_sm20_sqrt_rn_f32_slowpath)
$__internal_1_$__cuda_sm20_sqrt_rn_f32_slowpath:
[----:B------:R-:W-:-:S13]  /*0fe0*/  LOP3.LUT P0, RZ, R23, 0x7fffffff, RZ, 0xc0, !PT ;  /* 0x7fffffff17ff7812 */ /* 0x000fda000780c0ff */
[----:B------:R-:W-:Y:S01]  /*0ff0*/  @!P0 MOV R3, R23 ;  /* 0x0000001700038202 */ /* 0x000fe20000000f00 */
[----:B------:R-:W-:Y:S06]  /*1000*/  @!P0 BRA `(.L_x_18) ;  /* 0x0000000000448947 */ /* 0x000fec0003800000 */
[----:B------:R-:W-:Y:S01]  /*1010*/  FSETP.GEU.FTZ.AND P0, PT, R23, RZ, PT ;  /* 0x000000ff1700720b */ /* 0x000fe20003f1e000 */
[----:B------:R-:W-:-:S12]  /*1020*/  IMAD.MOV.U32 R2, RZ, RZ, R23 ;  /* 0x000000ffff027224 */ /* 0x000fd800078e0017 */
[----:B------:R-:W-:Y:S01]  /*1030*/  @!P0 MOV R3, 0x7fffffff ;  /* 0x7fffffff00038802 */ /* 0x000fe20000000f00 */
[----:B------:R-:W-:Y:S06]  /*1040*/  @!P0 BRA `(.L_x_18) ;  /* 0x0000000000348947 */ /* 0x000fec0003800000 */
[----:B------:R-:W-:-:S13]  /*1050*/  FSETP.GTU.FTZ.AND P0, PT, |R2|, +INF , PT ;  /* 0x7f8000000200780b */ /* 0x000fda0003f1c200 */
[----:B------:R-:W-:Y:S01]  /*1060*/  @P0 FADD.FTZ R3, R2, 1 ;  /* 0x3f80000002030421 */ /* 0x000fe20000010000 */
[----:B------:R-:W-:Y:S06]  /*1070*/  @P0 BRA `(.L_x_18) ;  /* 0x0000000000280947 */ /* 0x000fec0003800000 */
[----:B------:R-:W-:-:S13]  /*1080*/  FSETP.NEU.FTZ.AND P0, PT, |R2|, +INF , PT ;  /* 0x7f8000000200780b */ /* 0x000fda0003f1d200 */
[----:B------:R-:W-:-:S04]  /*1090*/  @P0 FFMA R20, R2, 1.84467440737095516160e+19, RZ ;  /* 0x5f80000002140823 */ /* 0x000fc800000000ff */
[----:B------:R-:W0:Y:S02]  /*10a0*/  @P0 MUFU.RSQ R3, R20 ;  /* 0x0000001400030308 */ /* 0x000e240000001400 */
[----:B0-----:R-:W-:Y:S01]  /*10b0*/  @P0 FMUL.FTZ R25, R20, R3 ;  /* 0x0000000314190220 */ /* 0x001fe20000410000 */
[----:B------:R-:W-:Y:S01]  /*10c0*/  @P0 FMUL.FTZ R24, R3, 0.5 ;  /* 0x3f00000003180820 */ /* 0x000fe20000410000 */
[----:B------:R-:W-:Y:S02]  /*10d0*/  @!P0 MOV R3, R2 ;  /* 0x0000000200038202 */ /* 0x000fe40000000f00 */
[----:B------:R-:W-:-:S04]  /*10e0*/  @P0 FADD.FTZ R22, -R25, -RZ ;  /* 0x800000ff19160221 */ /* 0x000fc80000010100 */
[----:B------:R-:W-:-:S04]  /*10f0*/  @P0 FFMA R22, R25, R22, R20 ;  /* 0x0000001619160223 */ /* 0x000fc80000000014 */
[----:B------:R-:W-:-:S04]  /*1100*/  @P0 FFMA R22, R22, R24, R25 ;  /* 0x0000001816160223 */ /* 0x000fc80000000019 */
[----:B------:R-:W-:-:S07]  /*1110*/  @P0 FMUL.FTZ R3, R22, 2.3283064365386962891e-10 ;  /* 0x2f80000016030820 */ /* 0x000fce0000410000 */
.L_x_18:
[----:B------:R-:W-:Y:S01]  /*1120*/  MOV R25, R3 ;  /* 0x0000000300197202 */ /* 0x000fe20000000f00 */
[----:B------:R-:W-:Y:S02]  /*1130*/  HFMA2 R3, -RZ, RZ, 0, 0 ;  /* 0x00000000ff037431 */ /* 0x000fe400000001ff */
[----:B------:R-:W-:-:S04]  /*1140*/  IMAD.MOV.U32 R2, RZ, RZ, R26 ;  /* 0x000000ffff027224 */ /* 0x000fc800078e001a */
[----:B------:R-:W-:Y:S05]  /*1150*/  RET.REL.NODEC R2 `(_Z15BlackScholesGPUPfS_S_S_S_ffi) ;  /* 0xffffffec02a87950 */ /* 0x000fea0003c3ffff */
        .weak           $__internal_2_$__cuda_sm3x_div_rn_noftz_f32_slowpath
        .type           $__internal_2_$__cuda_sm3x_div_rn_noftz_f32_slowpath,@function
        .size           $__internal_2_$__cuda_sm3x_div_rn_noftz_f32_slowpath,(.L_x_33 - $__internal_2_$__cuda_sm3x_div_rn_noftz_f32_slowpath)
$__internal_2_$__cuda_sm3x_div_rn_noftz_f32_slowpath:
[----:B------:R-:W-:Y:S01]  /*1160*/  SHF.R.U32.HI R24, RZ, 0x17, R3 ;  /* 0x00000017ff187819 */ /* 0x000fe20000011603 */
[----:B------:R-:W-:Y:S01]  /*1170*/  BSSY.RECONVERGENT B1, `(.L_x_19) ;  /* 0x0000062000017945 */ /* 0x000fe20003800200 */
[----:B------:R-:W-:Y:S02]  /*1180*/  SHF.R.U32.HI R22, RZ, 0x17, R2 ;  /* 0x00000017ff167819 */ /* 0x000fe40000011602 */
[----:B------:R-:W-:Y:S02]  /*1190*/  LOP3.LUT R24, R24, 0xff, RZ, 0xc0, !PT ;  /* 0x000000ff18187812 */ /* 0x000fe400078ec0ff */
[----:B------:R-:W-:Y:S02]  /*11a0*/  LOP3.LUT R28, R22, 0xff, RZ, 0xc0, !PT ;  /* 0x000000ff161c7812 */ /* 0x000fe400078ec0ff */
[----:B------:R-:W-:Y:S02]  /*11b0*/  IADD3 R27, PT, PT, R24, -0x1, RZ ;  /* 0xffffffff181b7810 */ /* 0x000fe40007ffe0ff */
[----:B------:R-:W-:-:S02]  /*11c0*/  IADD3 R26, PT, PT, R28, -0x1, RZ ;  /* 0xffffffff1c1a7810 */ /* 0x000fc40007ffe0ff */
[----:B------:R-:W-:-:S04]  /*11d0*/  ISETP.GT.U32.AND P0, PT, R27, 0xfd, PT ;  /* 0x000000fd1b00780c */ /* 0x000fc80003f04070 */
[----:B------:R-:W-:-:S13]  /*11e0*/  ISETP.GT.U32.OR P0, PT, R26, 0xfd, P0 ;  /* 0x000000fd1a00780c */ /* 0x000fda0000704470 */
[----:B------:R-:W-:Y:S01]  /*11f0*/  @!P0 IMAD.MOV.U32 R22, RZ, RZ, RZ ;  /* 0x000000ffff168224 */ /* 0x000fe200078e00ff */
[----:B------:R-:W-:Y:S06]  /*1200*/  @!P0 BRA `(.L_x_20) ;  /* 0x00000000005c8947 */ /* 0x000fec0003800000 */
[----:B------:R-:W-:Y:S02]  /*1210*/  FSETP.GTU.FTZ.AND P0, PT, |R2|, +INF , PT ;  /* 0x7f8000000200780b */ /* 0x000fe40003f1c200 */
[----:B------:R-:W-:-:S04]  /*1220*/  FSETP.GTU.FTZ.AND P1, PT, |R3|, +INF , PT ;  /* 0x7f8000000300780b */ /* 0x000fc80003f3c200 */
[----:B------:R-:W-:-:S13]  /*1230*/  PLOP3.LUT P0, PT, P0, P1, PT, 0xf8, 0x8f ;  /* 0x00000000008f781c */ /* 0x000fda0000703f70 */
[----:B------:R-:W-:Y:S05]  /*1240*/  @P0 BRA `(.L_x_21) ;  /* 0x00000004004c0947 */ /* 0x000fea0003800000 */
[----:B------:R-:W-:-:S13]  /*1250*/  LOP3.LUT P0, RZ, R3, 0x7fffffff, R2, 0xc8, !PT ;  /* 0x7fffffff03ff7812 */ /* 0x000fda000780c802 */
[----:B------:R-:W-:Y:S05]  /*1260*/  @!P0 BRA `(.L_x_22) ;  /* 0x00000004003c8947 */ /* 0x000fea0003800000 */
[C---:B------:R-:W-:Y:S02]  /*1270*/  FSETP.NEU.FTZ.AND P2, PT, |R2|.reuse, +INF , PT ;  /* 0x7f8000000200780b */ /* 0x040fe40003f5d200 */
[----:B------:R-:W-:Y:S02]  /*1280*/  FSETP.NEU.FTZ.AND P1, PT, |R3|, +INF , PT ;  /* 0x7f8000000300780b */ /* 0x000fe40003f3d200 */
[----:B------:R-:W-:-:S11]  /*1290*/  FSETP.NEU.FTZ.AND P0, PT, |R2|, +INF , PT ;  /* 0x7f8000000200780b */ /* 0x000fd60003f1d200 */
[----:B------:R-:W-:Y:S05]  /*12a0*/  @!P1 BRA !P2, `(.L_x_22) ;  /* 0x00000004002c9947 */ /* 0x000fea0005000000 */
[----:B------:R-:W-:-:S04]  /*12b0*/  LOP3.LUT P2, RZ, R2, 0x7fffffff, RZ, 0xc0, !PT ;  /* 0x7fffffff02ff7812 */ /* 0x000fc8000784c0ff */
[----:B------:R-:W-:-:S13]  /*12c0*/  PLOP3.LUT P1, PT, P1, P2, PT, 0x2f, 0xf2 ;  /* 0x0000000000f2781c */ /* 0x000fda0000f24577 */
[----:B------:R-:W-:Y:S05]  /*12d0*/  @P1 BRA `(.L_x_23) ;  /* 0x0000000400181947 */ /* 0x000fea0003800000 */
[----:B------:R-:W-:-:S04]  /*12e0*/  LOP3.LUT P1, RZ, R3, 0x7fffffff, RZ, 0xc0, !PT ;  /* 0x7fffffff03ff7812 */ /* 0x000fc8000782c0ff */
[----:B------:R-:W-:-:S13]  /*12f0*/  PLOP3.LUT P0, PT, P0, P1, PT, 0x2f, 0xf2 ;  /* 0x0000000000f2781c */ /* 0x000fda0000702577 */
[----:B------:R-:W-:Y:S05]  /*1300*/  @P0 BRA `(.L_x_24) ;  /* 0x0000000400000947 */ /* 0x000fea0003800000 */
[----:B------:R-:W-:Y:S02]  /*1310*/  ISETP.GE.AND P0, PT, R26, RZ, PT ;  /* 0x000000ff1a00720c */ /* 0x000fe40003f06270 */
[----:B------:R-:W-:-:S11]  /*1320*/  ISETP.GE.AND P1, PT, R27, RZ, PT ;  /* 0x000000ff1b00720c */ /* 0x000fd60003f26270 */
[----:B------:R-:W-:Y:S01]  /*1330*/  @P0 MOV R22, RZ ;  /* 0x000000ff00160202 */ /* 0x000fe20000000f00 */
[----:B------:R-:W-:Y:S01]  /*1340*/  @!P0 FFMA R2, R2, 1.84467440737095516160e+19, RZ ;  /* 0x5f80000002028823 */ /* 0x000fe200000000ff */
[----:B------:R-:W-:Y:S01]  /*1350*/  @!P0 MOV R22, 0xffffffc0 ;  /* 0xffffffc000168802 */ /* 0x000fe20000000f00 */
[----:B------:R-:W-:-:S03]  /*1360*/  @!P1 FFMA R3, R3, 1.84467440737095516160e+19, RZ ;  /* 0x5f80000003039823 */ /* 0x000fc600000000ff */
[----:B------:R-:W-:-:S07]  /*1370*/  @!P1 IADD3 R22, PT, PT, R22, 0x40, RZ ;  /* 0x0000004016169810 */ /* 0x000fce0007ffe0ff */
.L_x_20:
[----:B------:R-:W-:Y:S01]  /*1380*/  LEA R26, R24, 0xc0800000, 0x17 ;  /* 0xc0800000181a7811 */ /* 0x000fe200078eb8ff */
[----:B------:R-:W-:Y:S04]  /*1390*/  BSSY.RECONVERGENT B2, `(.L_x_25) ;  /* 0x0000036000027945 */ /* 0x000fe80003800200 */
[----:B------:R-:W-:Y:S01]  /*13a0*/  IMAD.IADD R26, R3, 0x1, -R26 ;  /* 0x00000001031a7824 */ /* 0x000fe200078e0a1a */
[----:B------:R-:W-:-:S03]  /*13b0*/  IADD3 R3, PT, PT, R28, -0x7f, RZ ;  /* 0xffffff811c037810 */ /* 0x000fc60007ffe0ff */
[----:B------:R-:W0:Y:S01]  /*13c0*/  MUFU.RCP R27, R26 ;  /* 0x0000001a001b7308 */ /* 0x000e220000001000 */
[----:B------:R-:W-:Y:S01]  /*13d0*/  FADD.FTZ R29, -R26, -RZ ;  /* 0x800000ff1a1d7221 */ /* 0x000fe20000010100 */
[C---:B------:R-:W-:Y:S01]  /*13e0*/  IADD3 R31, PT, PT, R3.reuse, 0x7f, -R24 ;  /* 0x0000007f031f7810 */ /* 0x040fe20007ffe818 */
[----:B------:R-:W-:-:S03]  /*13f0*/  IMAD R2, R3, -0x800000, R2 ;  /* 0xff80000003027824 */ /* 0x000fc600078e0202 */
[----:B------:R-:W-:Y:S01]  /*1400*/  IADD3 R31, PT, PT, R31, R22, RZ ;  /* 0x000000161f1f7210 */ /* 0x000fe20007ffe0ff */
[----:B0-----:R-:W-:-:S04]  /*1410*/  FFMA R24, R27, R29, 1 ;  /* 0x3f8000001b187423 */ /* 0x001fc8000000001d */
[----:B------:R-:W-:-:S04]  /*1420*/  FFMA R3, R27, R24, R27 ;  /* 0x000000181b037223 */ /* 0x000fc8000000001b */
[----:B------:R-:W-:-:S04]  /*1430*/  FFMA R22, R2, R3, RZ ;  /* 0x0000000302167223 */ /* 0x000fc800000000ff */
[----:B------:R-:W-:-:S04]  /*1440*/  FFMA R24, R29, R22, R2 ;  /* 0x000000161d187223 */ /* 0x000fc80000000002 */
[----:B------:R-:W-:-:S04]  /*1450*/  FFMA R24, R3, R24, R22 ;  /* 0x0000001803187223 */ /* 0x000fc80000000016 */
[----:B------:R-:W-:-:S04]  /*1460*/  FFMA R29, R29, R24, R2 ;  /* 0x000000181d1d7223 */ /* 0x000fc80000000002 */
[----:B------:R-:W-:-:S05]  /*1470*/  FFMA R2, R3, R29, R24 ;  /* 0x0000001d03027223 */ /* 0x000fca0000000018 */
[----:B------:R-:W-:-:S04]  /*1480*/  SHF.R.U32.HI R22, RZ, 0x17, R2 ;  /* 0x00000017ff167819 */ /* 0x000fc80000011602 */
[----:B------:R-:W-:-:S04]  /*1490*/  LOP3.LUT R22, R22, 0xff, RZ, 0xc0, !PT ;  /* 0x000000ff16167812 */ /* 0x000fc800078ec0ff */
[----:B------:R-:W-:-:S05]  /*14a0*/  IADD3 R26, PT, PT, R22, R31, RZ ;  /* 0x0000001f161a7210 */ /* 0x000fca0007ffe0ff */
[----:B------:R-:W-:-:S05]  /*14b0*/  VIADD R22, R26, 0xffffffff ;  /* 0xffffffff1a167836 */ /* 0x000fca0000000000 */
[----:B------:R-:W-:-:S13]  /*14c0*/  ISETP.GE.U32.AND P0, PT, R22, 0xfe, PT ;  /* 0x000000fe1600780c */ /* 0x000fda0003f06070 */
[----:B------:R-:W-:Y:S05]  /*14d0*/  @!P0 BRA `(.L_x_26) ;  /* 0x0000000000808947 */ /* 0x000fea0003800000 */
[----:B------:R-:W-:-:S13]  /*14e0*/  ISETP.GT.AND P0, PT, R26, 0xfe, PT ;  /* 0x000000fe1a00780c */ /* 0x000fda0003f04270 */
[----:B------:R-:W-:Y:S05]  /*14f0*/  @P0 BRA `(.L_x_27) ;  /* 0x00000000006c0947 */ /* 0x000fea0003800000 */
[----:B------:R-:W-:-:S13]  /*1500*/  ISETP.GE.AND P0, PT, R26, 0x1, PT ;  /* 0x000000011a00780c */ /* 0x000fda0003f06270 */
[----:B------:R-:W-:Y:S05]  /*1510*/  @P0 BRA `(.L_x_28) ;  /* 0x0000000000740947 */ /* 0x000fea0003800000 */
[----:B------:R-:W-:Y:S02]  /*1520*/  ISETP.GE.AND P0, PT, R26, -0x18, PT ;  /* 0xffffffe81a00780c */ /* 0x000fe40003f06270 */
[----:B------:R-:W-:-:S11]  /*1530*/  LOP3.LUT R2, R2, 0x80000000, RZ, 0xc0, !PT ;  /* 0x8000000002027812 */ /* 0x000fd600078ec0ff */
[----:B------:R-:W-:Y:S05]  /*1540*/  @!P0 BRA `(.L_x_28) ;  /* 0x0000000000688947 */ /* 0x000fea0003800000 */
[CCC-:B------:R-:W-:Y:S01]  /*1550*/  FFMA.RP R22, R3.reuse, R29.reuse, R24.reuse ;  /* 0x0000001d03167223 */ /* 0x1c0fe20000008018 */
[CCC-:B------:R-:W-:Y:S01]  /*1560*/  FFMA.RM R27, R3.reuse, R29.reuse, R24.reuse ;  /* 0x0000001d031b7223 */ /* 0x1c0fe20000004018 */
[----:B------:R-:W-:Y:S01]  /*1570*/  FFMA.RZ R3, R3, R29, R24 ;  /* 0x0000001d03037223 */ /* 0x000fe2000000c018 */
[C---:B------:R-:W-:Y:S02]  /*1580*/  ISETP.NE.AND P2, PT, R26.reuse, RZ, PT ;  /* 0x000000ff1a00720c */ /* 0x040fe40003f45270 */
[----:B------:R-:W-:Y:S02]  /*1590*/  ISETP.NE.AND P1, PT, R26, RZ, PT ;  /* 0x000000ff1a00720c */ /* 0x000fe40003f25270 */
[----:B------:R-:W-:Y:S02]  /*15a0*/  LOP3.LUT R3, R3, 0x7fffff, RZ, 0xc0, !PT ;  /* 0x007fffff03037812 */ /* 0x000fe400078ec0ff */
[----:B------:R-:W-:Y:S02]  /*15b0*/  FSETP.NEU.FTZ.AND P0, PT, R22, R27, PT ;  /* 0x0000001b1600720b */ /* 0x000fe40003f1d000 */
[----:B------:R-:W-:-:S02]  /*15c0*/  IADD3 R22, PT, PT, R26, 0x20, RZ ;  /* 0x000000201a167810 */ /* 0x000fc40007ffe0ff */
[----:B------:R-:W-:Y:S02]  /*15d0*/  LOP3.LUT R3, R3, 0x800000, RZ, 0xfc, !PT ;  /* 0x0080000003037812 */ /* 0x000fe400078efcff */
[----:B------:R-:W-:Y:S02]  /*15e0*/  IADD3 R24, PT, PT, -R26, RZ, RZ ;  /* 0x000000ff1a187210 */ /* 0x000fe40007ffe1ff */
[----:B------:R-:W-:Y:S02]  /*15f0*/  SHF.L.U32 R22, R3, R22, RZ ;  /* 0x0000001603167219 */ /* 0x000fe400000006ff */
[----:B------:R-:W-:Y:S02]  /*1600*/  SEL R24, R24, RZ, P2 ;  /* 0x000000ff18187207 */ /* 0x000fe40001000000 */
[----:B------:R-:W-:Y:S02]  /*1610*/  ISETP.NE.AND P1, PT, R22, RZ, P1 ;  /* 0x000000ff1600720c */ /* 0x000fe40000f25270 */
[----:B------:R-:W-:-:S02]  /*1620*/  SHF.R.U32.HI R24, RZ, R24, R3 ;  /* 0x00000018ff187219 */ /* 0x000fc40000011603 */
[----:B------:R-:W-:Y:S02]  /*1630*/  PLOP3.LUT P0, PT, P0, P1, PT, 0xf8, 0x8f ;  /* 0x00000000008f781c */ /* 0x000fe40000703f70 */
[----:B------:R-:W-:Y:S02]  /*1640*/  SHF.R.U32.HI R22, RZ, 0x1, R24 ;  /* 0x00000001ff167819 */ /* 0x000fe40000011618 */
[----:B------:R-:W-:-:S04]  /*1650*/  SEL R3, RZ, 0x1, !P0 ;  /* 0x00000001ff037807 */ /* 0x000fc80004000000 */
[----:B------:R-:W-:-:S04]  /*1660*/  LOP3.LUT R3, R3, 0x1, R22, 0xf8, !PT ;  /* 0x0000000103037812 */ /* 0x000fc800078ef816 */
[----:B------:R-:W-:-:S04]  /*1670*/  LOP3.LUT R3, R3, R24, RZ, 0xc0, !PT ;  /* 0x0000001803037212 */ /* 0x000fc800078ec0ff */
[----:B------:R-:W-:-:S04]  /*1680*/  IADD3 R3, PT, PT, R22, R3, RZ ;  /* 0x0000000316037210 */ /* 0x000fc80007ffe0ff */
[----:B------:R-:W-:Y:S01]  /*1690*/  LOP3.LUT R2, R3, R2, RZ, 0xfc, !PT ;  /* 0x0000000203027212 */ /* 0x000fe200078efcff */
[----:B------:R-:W-:Y:S06]  /*16a0*/  BRA `(.L_x_28) ;  /* 0x0000000000107947 */ /* 0x000fec0003800000 */
.L_x_27:
[----:B------:R-:W-:-:S04]  /*16b0*/  LOP3.LUT R2, R2, 0x80000000, RZ, 0xc0, !PT ;  /* 0x8000000002027812 */ /* 0x000fc800078ec0ff */
[----:B------:R-:W-:Y:S01]  /*16c0*/  LOP3.LUT R2, R2, 0x7f800000, RZ, 0xfc, !PT ;  /* 0x7f80000002027812 */ /* 0x000fe200078efcff */
[----:B------:R-:W-:Y:S06]  /*16d0*/  BRA `(.L_x_28) ;  /* 0x0000000000047947 */ /* 0x000fec0003800000 */
.L_x_26:
[----:B------:R-:W-:-:S07]  /*16e0*/  IMAD R2, R31, 0x800000, R2 ;  /* 0x008000001f027824 */ /* 0x000fce00078e0202 */
.L_x_28:
[----:B------:R-:W-:Y:S05]  /*16f0*/  BSYNC.RECONVERGENT B2 ;  /* 0x0000000000027941 */ /* 0x000fea0003800200 */
.L_x_25:
[----:B------:R-:W-:Y:S05]  /*1700*/  BRA `(.L_x_29) ;  /* 0x0000000000207947 */ /* 0x000fea0003800000 */
.L_x_24:
[----:B------:R-:W-:-:S04]  /*1710*/  LOP3.LUT R2, R3, 0x80000000, R2, 0x48, !PT ;  /* 0x8000000003027812 */ /* 0x000fc800078e4802 */
[----:B------:R-:W-:Y:S01]  /*1720*/  LOP3.LUT R2, R2, 0x7f800000, RZ, 0xfc, !PT ;  /* 0x7f80000002027812 */ /* 0x000fe200078efcff */
[----:B------:R-:W-:Y:S06]  /*1730*/  BRA `(.L_x_29) ;  /* 0x0000000000147947 */ /* 0x000fec0003800000 */
.L_x_23:
[----:B------:R-:W-:Y:S01]  /*1740*/  LOP3.LUT R2, R3, 0x80000000, R2, 0x48, !PT ;  /* 0x8000000003027812 */ /* 0x000fe200078e4802 */
[----:B------:R-:W-:Y:S06]  /*1750*/  BRA `(.L_x_29) ;  /* 0x00000000000c7947 */ /* 0x000fec0003800000 */
.L_x_22:
[----:B------:R-:W0:Y:S01]  /*1760*/  MUFU.RSQ R2, -QNAN ;  /* 0xffc0000000027908 */ /* 0x000e220000001400 */
[----:B------:R-:W-:Y:S05]  /*1770*/  BRA `(.L_x_29) ;  /* 0x0000000000047947 */ /* 0x000fea0003800000 */
.L_x_21:
[----:B------:R-:W-:-:S07]  /*1780*/  FADD.FTZ R2, R2, R3 ;  /* 0x0000000302027221 */ /* 0x000fce0000010000 */
.L_x_29:
[----:B------:R-:W-:Y:S05]  /*1790*/  BSYNC.RECONVERGENT B1 ;  /* 0x0000000000017941 */ /* 0x000fea0003800200 */
.L_x_19:
[----:B------:R-:W-:Y:S01]  /*17a0*/  HFMA2 R3, -RZ, RZ, 0, 0 ;  /* 0x00000000ff037431 */ /* 0x000fe200000001ff */
[----:B0-----:R-:W-:Y:S02]  /*17b0*/  MOV R22, R2 ;  /* 0x0000000200167202 */ /* 0x001fe40000000f00 */
[----:B------:R-:W-:-:S04]  /*17c0*/  MOV R2, R20 ;  /* 0x0000001400027202 */ /* 0x000fc80000000f00 */
[----:B------:R-:W-:Y:S05]  /*17d0*/  RET.REL.NODEC R2 `(_Z15BlackScholesGPUPfS_S_S_S_ffi) ;  /* 0xffffffe802087950 */ /* 0x000fea0003c3ffff */
.L_x_30:
[----:B------:R-:W-:-:S00]  /*17e0*/  BRA `(.L_x_30) ;  /* 0xfffffffc00fc7947 */ /* 0x000fc0000383ffff */
[----:B------:R-:W-:-:S00]  /*17f0*/  NOP ;  /* 0x0000000000007918 */ /* 0x000fc00000000000 */
        /* <DEDUP_REMOVED lines=8> */
.L_x_33:


//--------------------- .nv.shared.reserved.0     --------------------------
	.section	.nv.shared.reserved.0,"aw",@nobits
	.weak		__nv_reservedSMEM_offset_0_alias
	.size		__nv_reservedSMEM_offset_0_alias, 0, 64
	.other		__nv_reservedSMEM_offset_0_alias,@"STO_CUDA_RESERVED_SHARED STV_DEFAULT"
__nv_reservedSMEM_offset_0_alias:
	.zero		0
	.zero		64


//--------------------- .nv.constant0._Z15BlackScholesGPUPfS_S_S_S_ffi --------------------------
	.section	.nv.constant0._Z15BlackScholesGPUPfS_S_S_S_ffi,"a",@progbits
	.sectionflags	@""
	.align	4
.nv.constant0._Z15BlackScholesGPUPfS_S_S_S_ffi:
	.zero		948


//--------------------- SYMBOLS --------------------------

	.type		.nv.reservedSmem.offset0,@object
	.size		.nv.reservedSmem.offset0,0x4
